# CuTe-DSL kernel — source=cudnn_frontend_dsl family=gemm_amax
# config = {"ab_dtype": "Float8E4M3FN", "sf_vec": 16, "d_dtype": "Float8E4M3FN", "mma_mn": [256, 256], "cluster_mn": [2, 1]}


// ===== COMPILED SASS (sm_100a) =====

	.target	sm_100a

	.elftype	@"ET_EXEC"


//--------------------- .note.nv.tkinfo           --------------------------
	.section	.note.nv.tkinfo,"",@"SHT_NOTE"
	.sectionflags	@"SHF_NOTE_NV_TKINFO"
	.tkinfo
        /*0018*/ 	.word	0x00000081
        /*0030*/ 	.string	""
        /*0030*/ 	.string	"ptxas"
        /*0030*/ 	.string	"Cuda compilation tools, release 12.9, V12.9.83"
        /*0030*/ 	.string	"Build system must define TOOLS_VERSION_EXTENDED"
        /*0030*/ 	.string	"-O 3 -arch sm_100a "



//--------------------- .note.nv.cuver            --------------------------
	.section	.note.nv.cuver,"",@"SHT_NOTE"
	.sectionflags	@"SHF_NOTE_NV_CUVER"
        /*0018*/ 	.short	0x0001
        /*001a*/ 	.short	0x0064
        /*001c*/ 	.short	0x0001
        /*001e*/ 	.short	0x0000
        /*0020*/ 	.short	0x0001
        /*0022*/ 	.short	0x0000


//--------------------- .nv.info                  --------------------------
	.section	.nv.info,"",@"SHT_CUDA_INFO"
	.align	4


	//----- nvinfo : EIATTR_REGCOUNT
	.align		4
        /*0000*/ 	.byte	0x04, 0x2f
        /*0002*/ 	.short	(.L_6 - .L_5)
	.align		4
.L_5:
        /*0004*/ 	.word	index@(kernel_cutlass_kernel_cudnngemm_amaxdense_blockscaled_gemm_persistent_amaxSm100BlockScaledPersistentDenseGemmKernel_object_at__TiledMMA_ThrLayoutVMNK21111000_PermutationMNK____MMAAtom_Thr_0)
        /*0008*/ 	.word	0x00000031


	//----- nvinfo : EIATTR_FRAME_SIZE
	.align		4
.L_6:
        /*000c*/ 	.byte	0x04, 0x11
        /*000e*/ 	.short	(.L_8 - .L_7)
	.align		4
.L_7:
        /*0010*/ 	.word	index@($__internal_2_$__cuda_sm10x_tcgen05_guardrail_trap_unallocated_columns_being_dealloced)
        /*0014*/ 	.word	0x00000000


	//----- nvinfo : EIATTR_FRAME_SIZE
	.align		4
.L_8:
        /*0018*/ 	.byte	0x04, 0x11
        /*001a*/ 	.short	(.L_10 - .L_9)
	.align		4
.L_9:
        /*001c*/ 	.word	index@($__internal_1_$__cuda_sm10x_tcgen05_guardrail_trap_phase_invalid_during_alloc)
        /*0020*/ 	.word	0x00000000


	//----- nvinfo : EIATTR_FRAME_SIZE
	.align		4
.L_10:
        /*0024*/ 	.byte	0x04, 0x11
        /*0026*/ 	.short	(.L_12 - .L_11)
	.align		4
.L_11:
        /*0028*/ 	.word	index@($__internal_0_$__cuda_sm10x_tcgen05_guardrail_trap_col_being_dealloced_not_returned_by_alloc)
        /*002c*/ 	.word	0x00000000


	//----- nvinfo : EIATTR_FRAME_SIZE
	.align		4
.L_12:
        /*0030*/ 	.byte	0x04, 0x11
        /*0032*/ 	.short	(.L_14 - .L_13)
	.align		4
.L_13:
        /*0034*/ 	.word	index@(kernel_cutlass_kernel_cudnngemm_amaxdense_blockscaled_gemm_persistent_amaxSm100BlockScaledPersistentDenseGemmKernel_object_at__TiledMMA_ThrLayoutVMNK21111000_PermutationMNK____MMAAtom_Thr_0)
        /*0038*/ 	.word	0x00000000


	//----- nvinfo : EIATTR_MIN_STACK_SIZE
	.align		4
.L_14:
        /*003c*/ 	.byte	0x04, 0x12
        /*003e*/ 	.short	(.L_16 - .L_15)
	.align		4
.L_15:
        /*0040*/ 	.word	index@(kernel_cutlass_kernel_cudnngemm_amaxdense_blockscaled_gemm_persistent_amaxSm100BlockScaledPersistentDenseGemmKernel_object_at__TiledMMA_ThrLayoutVMNK21111000_PermutationMNK____MMAAtom_Thr_0)
        /*0044*/ 	.word	0x00000000
.L_16:


//--------------------- .nv.info.kernel_cutlass_kernel_cudnngemm_amaxdense_blockscaled_gemm_persistent_amaxSm100BlockScaledPersistentDenseGemmKernel_object_at__TiledMMA_ThrLayoutVMNK21111000_PermutationMNK____MMAAtom_Thr_0 --------------------------
	.section	.nv.info.kernel_cutlass_kernel_cudnngemm_amaxdense_blockscaled_gemm_persistent_amaxSm100BlockScaledPersistentDenseGemmKernel_object_at__TiledMMA_ThrLayoutVMNK21111000_PermutationMNK____MMAAtom_Thr_0,"",@"SHT_CUDA_INFO"
	.sectionflags	@""
	.align	4


	//----- nvinfo : EIATTR_CUDA_API_VERSION
	.align		4
        /*0000*/ 	.byte	0x04, 0x37
        /*0002*/ 	.short	(.L_18 - .L_17)
.L_17:
        /*0004*/ 	.word	0x00000081


	//----- nvinfo : EIATTR_KPARAM_INFO
	.align		4
.L_18:
        /*0008*/ 	.byte	0x04, 0x17
        /*000a*/ 	.short	(.L_20 - .L_19)
.L_19:
        /*000c*/ 	.word	0x00000000
        /*0010*/ 	.short	0x000a
        /*0012*/ 	.short	0x02e0
        /*0014*/ 	.byte	0x00, 0xf0, 0x31, 0x00


	//----- nvinfo : EIATTR_KPARAM_INFO
	.align		4
.L_20:
        /*0018*/ 	.byte	0x04, 0x17
        /*001a*/ 	.short	(.L_22 - .L_21)
.L_21:
        /*001c*/ 	.word	0x00000000
        /*0020*/ 	.short	0x0009
        /*0022*/ 	.short	0x02d4
        /*0024*/ 	.byte	0x00, 0xf0, 0x31, 0x00


	//----- nvinfo : EIATTR_KPARAM_INFO
	.align		4
.L_22:
        /*0028*/ 	.byte	0x04, 0x17
        /*002a*/ 	.short	(.L_24 - .L_23)
.L_23:
        /*002c*/ 	.word	0x00000000
        /*0030*/ 	.short	0x0008
        /*0032*/ 	.short	0x02c8
        /*0034*/ 	.byte	0x00, 0xf0, 0x31, 0x00


	//----- nvinfo : EIATTR_KPARAM_INFO
	.align		4
.L_24:
        /*0038*/ 	.byte	0x04, 0x17
        /*003a*/ 	.short	(.L_26 - .L_25)
.L_25:
        /*003c*/ 	.word	0x00000000
        /*0040*/ 	.short	0x0007
        /*0042*/ 	.short	0x02c0
        /*0044*/ 	.byte	0x00, 0xf0, 0x21, 0x00


	//----- nvinfo : EIATTR_KPARAM_INFO
	.align		4
.L_26:
        /*0048*/ 	.byte	0x04, 0x17
        /*004a*/ 	.short	(.L_28 - .L_27)
.L_27:
        /*004c*/ 	.word	0x00000000
        /*0050*/ 	.short	0x0006
        /*0052*/ 	.short	0x0240
        /*0054*/ 	.byte	0x00, 0xf0, 0x01, 0x02


	//----- nvinfo : EIATTR_KPARAM_INFO
	.align		4
.L_28:
        /*0058*/ 	.byte	0x04, 0x17
        /*005a*/ 	.short	(.L_30 - .L_29)
.L_29:
        /*005c*/ 	.word	0x00000000
        /*0060*/ 	.short	0x0005
        /*0062*/ 	.short	0x01c0
        /*0064*/ 	.byte	0x00, 0xf0, 0x01, 0x02


	//----- nvinfo : EIATTR_KPARAM_INFO
	.align		4
.L_30:
        /*0068*/ 	.byte	0x04, 0x17
        /*006a*/ 	.short	(.L_32 - .L_31)
.L_31:
        /*006c*/ 	.word	0x00000000
        /*0070*/ 	.short	0x0004
        /*0072*/ 	.short	0x0140
        /*0074*/ 	.byte	0x00, 0xf0, 0x01, 0x02


	//----- nvinfo : EIATTR_KPARAM_INFO
	.align		4
.L_32:
        /*0078*/ 	.byte	0x04, 0x17
        /*007a*/ 	.short	(.L_34 - .L_33)
.L_33:
        /*007c*/ 	.word	0x00000000
        /*0080*/ 	.short	0x0003
        /*0082*/ 	.short	0x00c0
        /*0084*/ 	.byte	0x00, 0xf0, 0x01, 0x02


	//----- nvinfo : EIATTR_KPARAM_INFO
	.align		4
.L_34:
        /*0088*/ 	.byte	0x04, 0x17
        /*008a*/ 	.short	(.L_36 - .L_35)
.L_35:
        /*008c*/ 	.word	0x00000000
        /*0090*/ 	.short	0x0002
        /*0092*/ 	.short	0x0040
        /*0094*/ 	.byte	0x00, 0xf0, 0x01, 0x02


	//----- nvinfo : EIATTR_KPARAM_INFO
	.align		4
.L_36:
        /*0098*/ 	.byte	0x04, 0x17
        /*009a*/ 	.short	(.L_38 - .L_37)
.L_37:
        /*009c*/ 	.word	0x00000000
        /*00a0*/ 	.short	0x0001
        /*00a2*/ 	.short	0x000c
        /*00a4*/ 	.byte	0x00, 0xf0, 0x31, 0x00


	//----- nvinfo : EIATTR_KPARAM_INFO
	.align		4
.L_38:
        /*00a8*/ 	.byte	0x04, 0x17
        /*00aa*/ 	.short	(.L_40 - .L_39)
.L_39:
        /*00ac*/ 	.word	0x00000000
        /*00b0*/ 	.short	0x0000
        /*00b2*/ 	.short	0x0000
        /*00b4*/ 	.byte	0x00, 0xf0, 0x31, 0x00


	//----- nvinfo : EIATTR_AT_ENTRY_FRAGMENTS
	.align		4
.L_40:
        /*00b8*/ 	.byte	0x04, 0x4f
        /*00ba*/ 	.short	(.L_42 - .L_41)


	//   ....[0]....
.L_41:
        /*00bc*/ 	.word	0x00000004


	//   ....[1]....
        /*00c0*/ 	.word	0x00000005


	//----- nvinfo : EIATTR_RESERVED_SMEM_USED
	.align		4
.L_42:
        /*00c4*/ 	.byte	0x01, 0x41
	.zero		2


	//----- nvinfo : EIATTR_SPARSE_MMA_MASK
	.align		4
        /*00c8*/ 	.byte	0x03, 0x50
        /*00ca*/ 	.short	0x0000


	//----- nvinfo : EIATTR_TCGEN05_2CTA_USED
	.align		4
        /*00cc*/ 	.byte	0x01, 0x52
	.zero		2


	//----- nvinfo : EIATTR_MAXREG_COUNT
	.align		4
        /*00d0*/ 	.byte	0x03, 0x1b
        /*00d2*/ 	.short	0x00ff


	//----- nvinfo : EIATTR_NUM_BARRIERS
	.align		4
        /*00d4*/ 	.byte	0x02, 0x4c
        /*00d6*/ 	.byte	0x04
	.zero		1


	//----- nvinfo : EIATTR_INT_WARP_WIDE_INSTR_OFFSETS
	.align		4
        /*00d8*/ 	.byte	0x04, 0x31
        /*00da*/ 	.short	(.L_44 - .L_43)


	//   ....[0]....
.L_43:
        /*00dc*/ 	.word	0x00003470


	//   ....[1]....
        /*00e0*/ 	.word	0x000034a0


	//----- nvinfo : EIATTR_COOP_GROUP_MASK_REGIDS
	.align		4
.L_44:
        /*00e4*/ 	.byte	0x04, 0x29
        /*00e6*/ 	.short	(.L_46 - .L_45)


	//   ....[0]....
.L_45:
        /*00e8*/ 	.word	0xffffffff


	//   ....[1]....
        /*00ec*/ 	.word	0xffffffff


	//   ....[2]....
        /*00f0*/ 	.word	0xffffffff


	//   ....[3]....
        /*00f4*/ 	.word	0xffffffff


	//   ....[4]....
        /*00f8*/ 	.word	0xffffffff


	//   ....[5]....
        /*00fc*/ 	.word	0xffffffff


	//   ....[6]....
        /*0100*/ 	.word	0xffffffff


	//   ....[7]....
        /*0104*/ 	.word	0xffffffff


	//----- nvinfo : EIATTR_COOP_GROUP_INSTR_OFFSETS
	.align		4
.L_46:
        /*0108*/ 	.byte	0x04, 0x28
        /*010a*/ 	.short	(.L_48 - .L_47)


	//   ....[0]....
.L_47:
        /*010c*/ 	.word	0x000003e0


	//   ....[1]....
        /*0110*/ 	.word	0x00000550


	//   ....[2]....
        /*0114*/ 	.word	0x000006a0


	//   ....[3]....
        /*0118*/ 	.word	0x00001e40


	//   ....[4]....
        /*011c*/ 	.word	0x00002450


	//   ....[5]....
        /*0120*/ 	.word	0x00002f20


	//   ....[6]....
        /*0124*/ 	.word	0x000032f0


	//   ....[7]....
        /*0128*/ 	.word	0x00003550


	//----- nvinfo : EIATTR_VRC_CTA_INIT_COUNT
	.align		4
.L_48:
        /*012c*/ 	.byte	0x02, 0x4a
        /*012e*/ 	.byte	0x80
	.zero		1


	//----- nvinfo : EIATTR_MBARRIER_INSTR_OFFSETS
	.align		4
        /*0130*/ 	.byte	0x04, 0x39
        /*0132*/ 	.short	(.L_50 - .L_49)


	//   ....[0]....
.L_49:
        /*0134*/ 	.word	0x000002d0
        /*0138*/ 	.word	0x000000ff
        /*013c*/ 	.word	0x00000000
        /*0140*/ 	.short	0x0100
        /*0142*/ 	.byte	0x05
	.zero		1


	//   ....[1]....
        /*0144*/ 	.word	0x000002e0
        /*0148*/ 	.word	0x000000ff
        /*014c*/ 	.word	0x00000008
        /*0150*/ 	.short	0x0100
        /*0152*/ 	.byte	0x05
	.zero		1


	//   ....[2]....
        /*0154*/ 	.word	0x000002f0
        /*0158*/ 	.word	0x000000ff
        /*015c*/ 	.word	0x00000010
        /*0160*/ 	.short	0x0100
        /*0162*/ 	.byte	0x05
	.zero		1


	//   ....[3]....
        /*0164*/ 	.word	0x00000300
        /*0168*/ 	.word	0x000000ff
        /*016c*/ 	.word	0x00000018
        /*0170*/ 	.short	0x0100
        /*0172*/ 	.byte	0x05
	.zero		1


	//   ....[4]....
        /*0174*/ 	.word	0x00000310
        /*0178*/ 	.word	0x000000ff
        /*017c*/ 	.word	0x00000020
        /*0180*/ 	.short	0x0100
        /*0182*/ 	.byte	0x05
	.zero		1


	//   ....[5]....
        /*0184*/ 	.word	0x00000320
        /*0188*/ 	.word	0x000000ff
        /*018c*/ 	.word	0x00000028
        /*0190*/ 	.short	0x0100
        /*0192*/ 	.byte	0x05
	.zero		1


	//   ....[6]....
        /*0194*/ 	.word	0x00000330
        /*0198*/ 	.word	0x000000ff
        /*019c*/ 	.word	0x00000030
        /*01a0*/ 	.short	0x0100
        /*01a2*/ 	.byte	0x05
	.zero		1


	//   ....[7]....
        /*01a4*/ 	.word	0x00000340
        /*01a8*/ 	.word	0x000000ff
        /*01ac*/ 	.word	0x00000038
        /*01b0*/ 	.short	0x0100
        /*01b2*/ 	.byte	0x05
	.zero		1


	//   ....[8]....
        /*01b4*/ 	.word	0x00000350
        /*01b8*/ 	.word	0x000000ff
        /*01bc*/ 	.word	0x00000040
        /*01c0*/ 	.short	0x0100
        /*01c2*/ 	.byte	0x05
	.zero		1


	//   ....[9]....
        /*01c4*/ 	.word	0x00000360
        /*01c8*/ 	.word	0x000000ff
        /*01cc*/ 	.word	0x00000048
        /*01d0*/ 	.short	0x0100
        /*01d2*/ 	.byte	0x05
	.zero		1


	//   ....[10]....
        /*01d4*/ 	.word	0x00000370
        /*01d8*/ 	.word	0x000000ff
        /*01dc*/ 	.word	0x00000050
        /*01e0*/ 	.short	0x0100
        /*01e2*/ 	.byte	0x05
	.zero		1


	//   ....[11]....
        /*01e4*/ 	.word	0x00000380
        /*01e8*/ 	.word	0x000000ff
        /*01ec*/ 	.word	0x00000058
        /*01f0*/ 	.short	0x0100
        /*01f2*/ 	.byte	0x05
	.zero		1


	//   ....[12]....
        /*01f4*/ 	.word	0x000004f0
        /*01f8*/ 	.word	0x000000ff
        /*01fc*/ 	.word	0x00000060
        /*0200*/ 	.short	0x0100
        /*0202*/ 	.byte	0x06
	.zero		1


	//   ....[13]....
        /*0204*/ 	.word	0x00000500
        /*0208*/ 	.word	0x000000ff
        /*020c*/ 	.word	0x00000068
        /*0210*/ 	.short	0x0100
        /*0212*/ 	.byte	0x06
	.zero		1


	//   ....[14]....
        /*0214*/ 	.word	0x00000640
        /*0218*/ 	.word	0x000000ff
        /*021c*/ 	.word	0x00000070
        /*0220*/ 	.short	0x0100
        /*0222*/ 	.byte	0x05
	.zero		1


	//   ....[15]....
        /*0224*/ 	.word	0x00000ab0
        /*0228*/ 	.word	0x000000ff
        /*022c*/ 	.word	0x00000030
        /*0230*/ 	.short	0x010a
        /*0232*/ 	.byte	0x06
	.zero		1


	//   ....[16]....
        /*0234*/ 	.word	0x00000c60
        /*0238*/ 	.word	0x000000ff
        /*023c*/ 	.word	0x00000030
        /*0240*/ 	.short	0x010a
        /*0242*/ 	.byte	0x19
	.zero		1


	//   ....[17]....
        /*0244*/ 	.word	0x00000ef0
        /*0248*/ 	.word	0x000000ff
        /*024c*/ 	.word	0x00000030
        /*0250*/ 	.short	0x010a
        /*0252*/ 	.byte	0x22
	.zero		1


	//   ....[18]....
        /*0254*/ 	.word	0x00001280
        /*0258*/ 	.word	0x000000ff
        /*025c*/ 	.word	0x00000030
        /*0260*/ 	.short	0x010a
        /*0262*/ 	.byte	0x04
	.zero		1


	//   ....[19]....
        /*0264*/ 	.word	0x00001870
        /*0268*/ 	.word	0x000000ff
        /*026c*/ 	.word	0x00000000
        /*0270*/ 	.short	0x010a
        /*0272*/ 	.byte	0x18
	.zero		1


	//   ....[20]....
        /*0274*/ 	.word	0x00001880
        /*0278*/ 	.word	0x000000ff
        /*027c*/ 	.word	0x00000068
        /*0280*/ 	.short	0x010a
        /*0282*/ 	.byte	0x0c
	.zero		1


	//   ....[21]....
        /*0284*/ 	.word	0x00001ad0
        /*0288*/ 	.word	0x000000ff
        /*028c*/ 	.word	0x00000000
        /*0290*/ 	.short	0x010a
        /*0292*/ 	.byte	0x10
	.zero		1


	//   ....[22]....
        /*0294*/ 	.word	0x00001ce0
        /*0298*/ 	.word	0x000000ff
        /*029c*/ 	.word	0x00000000
        /*02a0*/ 	.short	0x010a
        /*02a2*/ 	.byte	0x18
	.zero		1


	//   ....[23]....
        /*02a4*/ 	.word	0x00001dd0
        /*02a8*/ 	.word	0x00000007
        /*02ac*/ 	.word	0x00000068
        /*02b0*/ 	.short	0x010a
        /*02b2*/ 	.byte	0xff
	.zero		1


	//   ....[24]....
        /*02b4*/ 	.word	0x000020c0
        /*02b8*/ 	.word	0x00000000
        /*02bc*/ 	.word	0x00000000
        /*02c0*/ 	.short	0x010a
        /*02c2*/ 	.byte	0xff
	.zero		1


	//   ....[25]....
        /*02c4*/ 	.word	0x000020e0
        /*02c8*/ 	.word	0x00000000
        /*02cc*/ 	.word	0x00000000
        /*02d0*/ 	.short	0x010a
        /*02d2*/ 	.byte	0xff
	.zero		1


	//   ....[26]....
        /*02d4*/ 	.word	0x000022c0
        /*02d8*/ 	.word	0x00000008
        /*02dc*/ 	.word	0x00000000
        /*02e0*/ 	.short	0x010a
        /*02e2*/ 	.byte	0xff
	.zero		1


	//   ....[27]....
        /*02e4*/ 	.word	0x000022e0
        /*02e8*/ 	.word	0x00000008
        /*02ec*/ 	.word	0x00000000
        /*02f0*/ 	.short	0x010a
        /*02f2*/ 	.byte	0xff
	.zero		1


	//   ....[28]....
        /*02f4*/ 	.word	0x000023d0
        /*02f8*/ 	.word	0x00000008
        /*02fc*/ 	.word	0x00000000
        /*0300*/ 	.short	0x0101
        /*0302*/ 	.byte	0xff
	.zero		1


	//   ....[29]....
        /*0304*/ 	.word	0x00002960
        /*0308*/ 	.word	0x00000004
        /*030c*/ 	.word	0x00000060
        /*0310*/ 	.short	0x010a
        /*0312*/ 	.byte	0xff
	.zero		1


	//   ....[30]....
        /*0314*/ 	.word	0x000030b0
        /*0318*/ 	.word	0x00000002
        /*031c*/ 	.word	0x00000000
        /*0320*/ 	.short	0x0101
        /*0322*/ 	.byte	0xff
	.zero		1


	//   ....[31]....
        /*0324*/ 	.word	0x000032c0
        /*0328*/ 	.word	0x00000005
        /*032c*/ 	.word	0x00000000
        /*0330*/ 	.short	0x0101
        /*0332*/ 	.byte	0xff
	.zero		1


	//   ....[32]....
        /*0334*/ 	.word	0x000032d0
        /*0338*/ 	.word	0x00000002
        /*033c*/ 	.word	0x00000070
        /*0340*/ 	.short	0x010a
        /*0342*/ 	.byte	0xff
	.zero		1


	//   ....[33]....
        /*0344*/ 	.word	0x000035b0
        /*0348*/ 	.word	0x00000000
        /*034c*/ 	.word	0x00000030
        /*0350*/ 	.short	0x010a
        /*0352*/ 	.byte	0xff
	.zero		1


	//   ....[34]....
        /*0354*/ 	.word	0x00003630
        /*0358*/ 	.word	0x00000000
        /*035c*/ 	.word	0x00000030
        /*0360*/ 	.short	0x010a
        /*0362*/ 	.byte	0xff
	.zero		1


	//   ....[35]....
        /*0364*/ 	.word	0x000036b0
        /*0368*/ 	.word	0x00000000
        /*036c*/ 	.word	0x00000068
        /*0370*/ 	.short	0x010a
        /*0372*/ 	.byte	0xff
	.zero		1


	//   ....[36]....
        /*0374*/ 	.word	0x00003730
        /*0378*/ 	.word	0x00000000
        /*037c*/ 	.word	0x00000000
        /*0380*/ 	.short	0x010a
        /*0382*/ 	.byte	0xff
	.zero		1


	//   ....[37]....
        /*0384*/ 	.word	0x00003790
        /*0388*/ 	.word	0x00000007
        /*038c*/ 	.word	0x00000068
        /*0390*/ 	.short	0x010a
        /*0392*/ 	.byte	0xff
	.zero		1


	//   ....[38]....
        /*0394*/ 	.word	0x000037f0
        /*0398*/ 	.word	0x00000000
        /*039c*/ 	.word	0x00000000
        /*03a0*/ 	.short	0x010a
        /*03a2*/ 	.byte	0xff
	.zero		1


	//   ....[39]....
        /*03a4*/ 	.word	0x00003850
        /*03a8*/ 	.word	0x00000008
        /*03ac*/ 	.word	0x00000000
        /*03b0*/ 	.short	0x010a
        /*03b2*/ 	.byte	0xff
	.zero		1


	//   ....[40]....
        /*03b4*/ 	.word	0x000038c0
        /*03b8*/ 	.word	0x00000004
        /*03bc*/ 	.word	0x00000060
        /*03c0*/ 	.short	0x010a
        /*03c2*/ 	.byte	0xff
	.zero		1


	//   ....[41]....
        /*03c4*/ 	.word	0x00003910
        /*03c8*/ 	.word	0x00000002
        /*03cc*/ 	.word	0x00000070
        /*03d0*/ 	.short	0x010a
        /*03d2*/ 	.byte	0xff
	.zero		1


	//----- nvinfo : EIATTR_NUM_MBARRIERS
	.align		4
.L_50:
        /*03d4*/ 	.byte	0x03, 0x38
        /*03d6*/ 	.short	0x000f


	//----- nvinfo : EIATTR_EXIT_INSTR_OFFSETS
	.align		4
        /*03d8*/ 	.byte	0x04, 0x1c
        /*03da*/ 	.short	(.L_52 - .L_51)


	//   ....[0]....
.L_51:
        /*03dc*/ 	.word	0x00001e00


	//   ....[1]....
        /*03e0*/ 	.word	0x00003570


	//----- nvinfo : EIATTR_REQNTID
	.align		4
.L_52:
        /*03e4*/ 	.byte	0x04, 0x10
        /*03e6*/ 	.short	(.L_54 - .L_53)
.L_53:
        /*03e8*/ 	.word	0x000000c0
        /*03ec*/ 	.word	0x00000001
        /*03f0*/ 	.word	0x00000001


	//----- nvinfo : EIATTR_CRS_STACK_SIZE
	.align		4
.L_54:
        /*03f4*/ 	.byte	0x04, 0x1e
        /*03f6*/ 	.short	(.L_56 - .L_55)
.L_55:
        /*03f8*/ 	.word	0x00000000


	//----- nvinfo : EIATTR_CBANK_PARAM_SIZE
	.align		4
.L_56:
        /*03fc*/ 	.byte	0x03, 0x19
        /*03fe*/ 	.short	0x02ec


	//----- nvinfo : EIATTR_PARAM_CBANK
	.align		4
        /*0400*/ 	.byte	0x04, 0x0a
        /*0402*/ 	.short	(.L_58 - .L_57)
	.align		4
.L_57:
        /*0404*/ 	.word	index@(.nv.constant0.kernel_cutlass_kernel_cudnngemm_amaxdense_blockscaled_gemm_persistent_amaxSm100BlockScaledPersistentDenseGemmKernel_object_at__TiledMMA_ThrLayoutVMNK21111000_PermutationMNK____MMAAtom_Thr_0)
        /*0408*/ 	.short	0x0380
        /*040a*/ 	.short	0x02ec


	//----- nvinfo : EIATTR_SW_WAR
	.align		4
.L_58:
        /*040c*/ 	.byte	0x04, 0x36
        /*040e*/ 	.short	(.L_60 - .L_59)
.L_59:
        /*0410*/ 	.word	0x00000008
.L_60:


//--------------------- .nv.compat                --------------------------
	.section	.nv.compat,"",@"SHT_CUDA_COMPAT_INFO"
	.align	4
        /*0000*/ 	.byte	0x02, 0x02, 0x02, 0x00, 0x02, 0x05, 0x05, 0x00, 0x02, 0x03, 0x01, 0x00, 0x02, 0x06, 0x01, 0x00


//--------------------- .nv.callgraph             --------------------------
	.section	.nv.callgraph,"",@"SHT_CUDA_CALLGRAPH"
	.align	4
	.sectionentsize	8
	.align		4
        /*0000*/ 	.word	0x00000000
	.align		4
        /*0004*/ 	.word	0xffffffff
	.align		4
        /*0008*/ 	.word	0x00000000
	.align		4
        /*000c*/ 	.word	0xfffffffe
	.align		4
        /*0010*/ 	.word	0x00000000
	.align		4
        /*0014*/ 	.word	0xfffffffd
	.align		4
        /*0018*/ 	.word	0x00000000
	.align		4
        /*001c*/ 	.word	0xfffffffc


//--------------------- .text.kernel_cutlass_kernel_cudnngemm_amaxdense_blockscaled_gemm_persistent_amaxSm100BlockScaledPersistentDenseGemmKernel_object_at__TiledMMA_ThrLayoutVMNK21111000_PermutationMNK____MMAAtom_Thr_0 --------------------------
	.section	.text.kernel_cutlass_kernel_cudnngemm_amaxdense_blockscaled_gemm_persistent_amaxSm100BlockScaledPersistentDenseGemmKernel_object_at__TiledMMA_ThrLayoutVMNK21111000_PermutationMNK____MMAAtom_Thr_0,"ax",@progbits
	.align	128
        .global         kernel_cutlass_kernel_cudnngemm_amaxdense_blockscaled_gemm_persistent_amaxSm100BlockScaledPersistentDenseGemmKernel_object_at__TiledMMA_ThrLayoutVMNK21111000_PermutationMNK____MMAAtom_Thr_0
        .type           kernel_cutlass_kernel_cudnngemm_amaxdense_blockscaled_gemm_persistent_amaxSm100BlockScaledPersistentDenseGemmKernel_object_at__TiledMMA_ThrLayoutVMNK21111000_PermutationMNK____MMAAtom_Thr_0,@function
        .size           kernel_cutlass_kernel_cudnngemm_amaxdense_blockscaled_gemm_persistent_amaxSm100BlockScaledPersistentDenseGemmKernel_object_at__TiledMMA_ThrLayoutVMNK21111000_PermutationMNK____MMAAtom_Thr_0,(.L_x_70 - kernel_cutlass_kernel_cudnngemm_amaxdense_blockscaled_gemm_persistent_amaxSm100BlockScaledPersistentDenseGemmKernel_object_at__TiledMMA_ThrLayoutVMNK21111000_PermutationMNK____MMAAtom_Thr_0)
        .other          kernel_cutlass_kernel_cudnngemm_amaxdense_blockscaled_gemm_persistent_amaxSm100BlockScaledPersistentDenseGemmKernel_object_at__TiledMMA_ThrLayoutVMNK21111000_PermutationMNK____MMAAtom_Thr_0,@"STO_CUDA_ENTRY STV_DEFAULT"
kernel_cutlass_kernel_cudnngemm_amaxdense_blockscaled_gemm_persistent_amaxSm100BlockScaledPersistentDenseGemmKernel_object_at__TiledMMA_ThrLayoutVMNK21111000_PermutationMNK____MMAAtom_Thr_0:
.text.kernel_cutlass_kernel_cudnngemm_amaxdense_blockscaled_gemm_persistent_amaxSm100BlockScaledPersistentDenseGemmKernel_object_at__TiledMMA_ThrLayoutVMNK21111000_PermutationMNK____MMAAtom_Thr_0:
[----:B------:R-:W1:Y:S01]  /*0000*/  LDC R1, c[0x0][0x37c] ;  /* 0x0000df00ff017b82 */ /* 0x000e620000000800 */
[----:B------:R-:W2:Y:S07]  /*0010*/  S2R R4, SR_TID.X ;  /* 0x0000000000047919 */ /* 0x000eae0000002100 */
[----:B------:R-:W3:Y:S01]  /*0020*/  S2UR UR12, SR_CgaCtaId ;  /* 0x00000000000c79c3 */ /* 0x000ee20000008800 */
[----:B------:R-:W4:Y:S01]  /*0030*/  LDCU.U8 UR7, c[0x0][0x382] ;  /* 0x00007040ff0777ac */ /* 0x000f220008000000 */
[----:B------:R-:W5:Y:S06]  /*0040*/  LDCU.U8 UR6, c[0x0][0x381] ;  /* 0x00007020ff0677ac */ /* 0x000f6c0008000000 */
[----:B------:R-:W2:Y:S01]  /*0050*/  S2UR UR31, SR_CTAID.X ;  /* 0x00000000001f79c3 */ /* 0x000ea20000002500 */
[----:B------:R-:W2:Y:S01]  /*0060*/  LDCU UR5, c[0x0][0x36c] ;  /* 0x00006d80ff0577ac */ /* 0x000ea20008000800 */
[----:B----4-:R-:W-:-:S02]  /*0070*/  ULOP3.LUT UR7, UR7, 0x1, URZ, 0xc0, !UPT ;  /* 0x0000000107077892 */ /* 0x010fc4000f8ec0ff */
[----:B-----5:R-:W-:Y:S02]  /*0080*/  ULOP3.LUT UR6, UR6, 0x1, URZ, 0xc0, !UPT ;  /* 0x0000000106067892 */ /* 0x020fe4000f8ec0ff */
[----:B---3--:R-:W-:Y:S02]  /*0090*/  ULEA.HI UR30, UR12, UR12, URZ, 0x1 ;  /* 0x0000000c0c1e7291 */ /* 0x008fe4000f8f08ff */
[----:B--2---:R-:W-:Y:S02]  /*00a0*/  UISETP.EQ.U32.AND UP3, UPT, UR5, 0x1, UPT ;  /* 0x000000010500788c */ /* 0x004fe4000bf62070 */
[----:B------:R-:W-:Y:S01]  /*00b0*/  UISETP.NE.U32.AND UP6, UPT, UR7, 0x1, UPT ;  /* 0x000000010700788c */ /* 0x000fe2000bfc5070 */
[----:B------:R-:W-:Y:S01]  /*00c0*/  SHF.R.U32.HI R5, RZ, 0x5, R4 ;  /* 0x00000005ff057819 */ /* 0x000fe20000011604 */
[----:B------:R-:W-:Y:S02]  /*00d0*/  ULOP3.LUT UR31, UR31, 0x1, URZ, 0xc0, !UPT ;  /* 0x000000011f1f7892 */ /* 0x000fe4000f8ec0ff */
[----:B------:R-:W-:Y:S01]  /*00e0*/  UISETP.NE.U32.AND UP5, UPT, UR6, 0x1, UPT ;  /* 0x000000010600788c */ /* 0x000fe2000bfa5070 */
[C---:B------:R-:W-:Y:S01]  /*00f0*/  R2UR UR4, R5.reuse ;  /* 0x00000000050472ca */ /* 0x040fe200000e0000 */
[----:B------:R-:W-:Y:S01]  /*0100*/  ULOP3.LUT UR29, UR30, 0xfffffffe, URZ, 0xc0, !UPT ;  /* 0xfffffffe1e1d7892 */ /* 0x000fe2000f8ec0ff */
[----:B------:R-:W-:-:S11]  /*0110*/  ISETP.NE.AND P0, PT, R5, 0x5, PT ;  /* 0x000000050500780c */ /* 0x000fd60003f05270 */
[----:B------:R-:W-:Y:S02]  /*0120*/  UISETP.NE.AND UP4, UPT, UR4, URZ, UPT ;  /* 0x000000ff0400728c */ /* 0x000fe4000bf85270 */
[----:B-1----:R-:W-:Y:S09]  /*0130*/  @P0 BRA `(.L_x_0) ;  /* 0x0000000000440947 */ /* 0x002ff20003800000 */
[----:B------:R-:W1:Y:S02]  /*0140*/  LDCU.64 UR4, c[0x0][0x348] ;  /* 0x00006900ff0477ac */ /* 0x000e640008000a00 */
[----:B-1----:R-:W-:Y:S02]  /*0150*/  UIADD3 UR14, UP1, UPT, UR4, 0x40, URZ ;  /* 0x00000040040e7890 */ /* 0x002fe4000ff3e0ff */
[----:B------:R-:W-:Y:S02]  /*0160*/  UIADD3 UR10, UP0, UPT, UR4, 0xc0, URZ ;  /* 0x000000c0040a7890 */ /* 0x000fe4000ff1e0ff */
[----:B------:R-:W-:Y:S02]  /*0170*/  UIADD3 UR8, UP2, UPT, UR4, 0x140, URZ ;  /* 0x0000014004087890 */ /* 0x000fe4000ff5e0ff */
[----:B------:R-:W-:Y:S02]  /*0180*/  UIADD3.X UR15, UPT, UPT, URZ, UR5, URZ, UP1, !UPT ;  /* 0x00000005ff0f7290 */ /* 0x000fe40008ffe4ff */
[----:B------:R-:W-:-:S02]  /*0190*/  UIADD3 UR6, UP1, UPT, UR4, 0x1c0, URZ ;  /* 0x000001c004067890 */ /* 0x000fc4000ff3e0ff */
[----:B------:R-:W-:Y:S02]  /*01a0*/  UIADD3.X UR11, UPT, UPT, URZ, UR5, URZ, UP0, !UPT ;  /* 0x00000005ff0b7290 */ /* 0x000fe400087fe4ff */
[----:B------:R-:W-:Y:S02]  /*01b0*/  UIADD3 UR4, UP0, UPT, UR4, 0x240, URZ ;  /* 0x0000024004047890 */ /* 0x000fe4000ff1e0ff */
[----:B------:R-:W-:Y:S01]  /*01c0*/  UIADD3.X UR9, UPT, UPT, URZ, UR5, URZ, UP2, !UPT ;  /* 0x00000005ff097290 */ /* 0x000fe200097fe4ff */
[----:B------:R1:W-:Y:S01]  /*01d0*/  UTMACCTL.PF [UR14] ;  /* 0x000000000e0079b9 */ /* 0x0003e20008040000 */
[----:B------:R-:W-:-:S03]  /*01e0*/  UIADD3.X UR7, UPT, UPT, URZ, UR5, URZ, UP1, !UPT ;  /* 0x00000005ff077290 */ /* 0x000fc60008ffe4ff */
[----:B------:R1:W-:Y:S01]  /*01f0*/  UTMACCTL.PF [UR10] ;  /* 0x000000000a0079b9 */ /* 0x0003e20008040000 */
[----:B------:R-:W-:-:S03]  /*0200*/  UIADD3.X UR5, UPT, UPT, URZ, UR5, URZ, UP0, !UPT ;  /* 0x00000005ff057290 */ /* 0x000fc600087fe4ff */
[----:B------:R1:W-:Y:S02]  /*0210*/  UTMACCTL.PF [UR8] ;  /* 0x00000000080079b9 */ /* 0x0003e40008040000 */
[----:B------:R1:W-:Y:S04]  /*0220*/  UTMACCTL.PF [UR6] ;  /* 0x00000000060079b9 */ /* 0x0003e80008040000 */
[----:B------:R1:W-:Y:S02]  /*0230*/  UTMACCTL.PF [UR4] ;  /* 0x00000000040079b9 */ /* 0x0003e40008040000 */
[----:B-1----:R-:W-:Y:S01]  /*0240*/  NOP ;  /* 0x0000000000007918 */ /* 0x002fe20000000000 */
.L_x_0:
[----:B------:R-:W-:Y:S05]  /*0250*/  BRA.U UP4, `(.L_x_1) ;  /* 0x0000000104507547 */ /* 0x000fea000b800000 */
[----:B------:R-:W-:Y:S01]  /*0260*/  UMOV UR5, 0x400 ;  /* 0x0000040000057882 */ /* 0x000fe20000000000 */
[----:B------:R-:W-:Y:S01]  /*0270*/  UMOV UR4, 0x1 ;  /* 0x0000000100047882 */ /* 0x000fe20000000000 */
[----:B------:R-:W-:Y:S02]  /*0280*/  ULEA UR5, UR12, UR5, 0x18 ;  /* 0x000000050c057291 */ /* 0x000fe4000f8ec0ff */
[----:B------:R-:W-:-:S04]  /*0290*/  UIADD3 UR6, UPT, UPT, -UR4, 0x100000, URZ ;  /* 0x0010000004067890 */ /* 0x000fc8000fffe1ff */
[----:B------:R-:W-:Y:S02]  /*02a0*/  USHF.L.U32 UR7, UR6, 0xb, URZ ;  /* 0x0000000b06077899 */ /* 0x000fe400080006ff */
[----:B------:R-:W-:Y:S01]  /*02b0*/  USHF.L.U32 UR6, UR6, 0x1, URZ ;  /* 0x0000000106067899 */ /* 0x000fe200080006ff */
[----:B------:R-:W1:Y:S11]  /*02c0*/  FENCE.VIEW.ASYNC.S ;  /* 0x00000000000073c6 */ /* 0x000e760000000000 */
[----:B-1----:R1:W2:Y:S01]  /*02d0*/  SYNCS.EXCH.64 URZ, [UR5], UR6 ;  /* 0x0000000605ff75b2 */ /* 0x0022a20008000100 */
[----:B------:R1:W3:Y:S01]  /*02e0*/  SYNCS.EXCH.64 URZ, [UR5+0x8], UR6 ;  /* 0x0000080605ff75b2 */ /* 0x0002e20008000100 */
[----:B------:R1:W4:Y:S01]  /*02f0*/  SYNCS.EXCH.64 URZ, [UR5+0x10], UR6 ;  /* 0x0000100605ff75b2 */ /* 0x0003220008000100 */
[----:B------:R1:W5:Y:S01]  /*0300*/  SYNCS.EXCH.64 URZ, [UR5+0x18], UR6 ;  /* 0x0000180605ff75b2 */ /* 0x0003620008000100 */
[----:B------:R1:W1:Y:S01]  /*0310*/  SYNCS.EXCH.64 URZ, [UR5+0x20], UR6 ;  /* 0x0000200605ff75b2 */ /* 0x0002620008000100 */
[----:B------:R1:W1:Y:S01]  /*0320*/  SYNCS.EXCH.64 URZ, [UR5+0x28], UR6 ;  /* 0x0000280605ff75b2 */ /* 0x0002620008000100 */
[----:B------:R1:W1:Y:S01]  /*0330*/  SYNCS.EXCH.64 URZ, [UR5+0x30], UR6 ;  /* 0x0000300605ff75b2 */ /* 0x0002620008000100 */
[----:B------:R1:W1:Y:S01]  /*0340*/  SYNCS.EXCH.64 URZ, [UR5+0x38], UR6 ;  /* 0x0000380605ff75b2 */ /* 0x0002620008000100 */
[----:B------:R1:W1:Y:S01]  /*0350*/  SYNCS.EXCH.64 URZ, [UR5+0x40], UR6 ;  /* 0x0000400605ff75b2 */ /* 0x0002620008000100 */
[----:B------:R1:W1:Y:S01]  /*0360*/  SYNCS.EXCH.64 URZ, [UR5+0x48], UR6 ;  /* 0x0000480605ff75b2 */ /* 0x0002620008000100 */
[----:B------:R1:W1:Y:S01]  /*0370*/  SYNCS.EXCH.64 URZ, [UR5+0x50], UR6 ;  /* 0x0000500605ff75b2 */ /* 0x0002620008000100 */
[----:B------:R1:W1:Y:S01]  /*0380*/  SYNCS.EXCH.64 URZ, [UR5+0x58], UR6 ;  /* 0x0000580605ff75b2 */ /* 0x0002620008000100 */
[----:B------:R-:W-:Y:S01]  /*0390*/  NOP ;  /* 0x0000000000007918 */ /* 0x000fe20000000000 */
.L_x_1:
[----:B------:R-:W-:Y:S01]  /*03a0*/  NOP ;  /* 0x0000000000007918 */ /* 0x000fe20000000000 */
[----:B------:R-:W-:Y:S05]  /*03b0*/  BRA.U !UP3, `(.L_x_2) ;  /* 0x000000010b087547 */ /* 0x000fea000b800000 */
[----:B-12345:R-:W-:Y:S01]  /*03c0*/  UCGABAR_ARV ;  /* 0x00000000000079c7 */ /* 0x03efe20008000000 */
[----:B------:R-:W-:Y:S05]  /*03d0*/  BRA `(.L_x_3) ;  /* 0x0000000000047947 */ /* 0x000fea0003800000 */
.L_x_2:
[----:B-12345:R-:W-:Y:S01]  /*03e0*/  NOP ;  /* 0x0000000000007918 */ /* 0x03efe20000000000 */
.L_x_3:
[----:B------:R-:W-:Y:S05]  /*03f0*/  BRA.U !UP3, `(.L_x_4) ;  /* 0x000000010b0c7547 */ /* 0x000fea000b800000 */
[----:B------:R-:W-:Y:S01]  /*0400*/  UCGABAR_WAIT ;  /* 0x0000000000007dc7 */ /* 0x000fe20008000000 */
[----:B------:R-:W-:Y:S01]  /*0410*/  CCTL.IVALL ;  /* 0x00000000ff00798f */ /* 0x000fe20002000000 */
[----:B------:R-:W-:Y:S05]  /*0420*/  BRA `(.L_x_5) ;  /* 0x0000000000047947 */ /* 0x000fea0003800000 */
.L_x_4:
[----:B------:R-:W-:Y:S06]  /*0430*/  BAR.SYNC.DEFER_BLOCKING 0x0 ;  /* 0x0000000000007b1d */ /* 0x000fec0000010000 */
.L_x_5:
[----:B------:R-:W-:Y:S01]  /*0440*/  @!UP4 UMOV UR6, 0x400 ;  /* 0x000004000006c882 */ /* 0x000fe20000000000 */
[----:B------:R-:W-:Y:S01]  /*0450*/  UMOV UR5, 0x1 ;  /* 0x0000000100057882 */ /* 0x000fe20000000000 */
[----:B------:R-:W-:Y:S01]  /*0460*/  UMOV UR4, 0x8 ;  /* 0x0000000800047882 */ /* 0x000fe20000000000 */
[----:B------:R-:W-:Y:S02]  /*0470*/  @!UP4 ULEA UR6, UR12, UR6, 0x18 ;  /* 0x000000060c06c291 */ /* 0x000fe4000f8ec0ff */
[----:B------:R-:W-:-:S04]  /*0480*/  @!UP4 UIADD3 UR8, UPT, UPT, -UR5, 0x100000, URZ ;  /* 0x001000000508c890 */ /* 0x000fc8000fffe1ff */
[----:B------:R-:W-:Y:S02]  /*0490*/  @!UP4 USHF.L.U32 UR9, UR8, 0xb, URZ ;  /* 0x0000000b0809c899 */ /* 0x000fe400080006ff */
[----:B------:R-:W-:Y:S02]  /*04a0*/  @!UP4 USHF.L.U32 UR8, UR8, 0x1, URZ ;  /* 0x000000010808c899 */ /* 0x000fe400080006ff */
[----:B------:R-:W-:-:S04]  /*04b0*/  @!UP4 UIADD3 UR4, UPT, UPT, -UR4, 0x100000, URZ ;  /* 0x001000000404c890 */ /* 0x000fc8000fffe1ff */
[----:B------:R-:W-:Y:S02]  /*04c0*/  @!UP4 USHF.L.U32 UR5, UR4, 0xb, URZ ;  /* 0x0000000b0405c899 */ /* 0x000fe400080006ff */
[----:B------:R-:W-:Y:S01]  /*04d0*/  @!UP4 USHF.L.U32 UR4, UR4, 0x1, URZ ;  /* 0x000000010404c899 */ /* 0x000fe200080006ff */
[----:B------:R-:W1:Y:S03]  /*04e0*/  FENCE.VIEW.ASYNC.S ;  /* 0x00000000000073c6 */ /* 0x000e660000000000 */
[----:B-1----:R1:W2:Y:S08]  /*04f0*/  @!UP4 SYNCS.EXCH.64 URZ, [UR6+0x60], UR8 ;  /* 0x0000600806ffc5b2 */ /* 0x0022b00008000100 */
[----:B------:R1:W3:Y:S01]  /*0500*/  @!UP4 SYNCS.EXCH.64 URZ, [UR6+0x68], UR4 ;  /* 0x0000680406ffc5b2 */ /* 0x0002e20008000100 */
[----:B------:R-:W-:Y:S01]  /*0510*/  NOP ;  /* 0x0000000000007918 */ /* 0x000fe20000000000 */
[----:B------:R-:W-:Y:S05]  /*0520*/  BRA.U !UP3, `(.L_x_6) ;  /* 0x000000010b087547 */ /* 0x000fea000b800000 */
[----:B--23--:R-:W-:Y:S01]  /*0530*/  UCGABAR_ARV ;  /* 0x00000000000079c7 */ /* 0x00cfe20008000000 */
[----:B------:R-:W-:Y:S05]  /*0540*/  BRA `(.L_x_7) ;  /* 0x0000000000047947 */ /* 0x000fea0003800000 */
.L_x_6:
[----:B--23--:R-:W-:Y:S01]  /*0550*/  NOP ;  /* 0x0000000000007918 */ /* 0x00cfe20000000000 */
.L_x_7:
[----:B------:R-:W-:Y:S05]  /*0560*/  BRA.U !UP3, `(.L_x_8) ;  /* 0x000000010b0c7547 */ /* 0x000fea000b800000 */
[----:B------:R-:W-:Y:S01]  /*0570*/  UCGABAR_WAIT ;  /* 0x0000000000007dc7 */ /* 0x000fe20008000000 */
[----:B------:R-:W-:Y:S01]  /*0580*/  CCTL.IVALL ;  /* 0x00000000ff00798f */ /* 0x000fe20002000000 */
[----:B------:R-:W-:Y:S05]  /*0590*/  BRA `(.L_x_9) ;  /* 0x0000000000047947 */ /* 0x000fea0003800000 */
.L_x_8:
[----:B------:R-:W-:Y:S06]  /*05a0*/  BAR.SYNC.DEFER_BLOCKING 0x0 ;  /* 0x0000000000007b1d */ /* 0x000fec0000010000 */
.L_x_9:
[----:B------:R-:W-:Y:S05]  /*05b0*/  @P0 BRA `(.L_x_10) ;  /* 0x0000000000280947 */ /* 0x000fea0003800000 */
[----:B-1----:R-:W-:Y:S01]  /*05c0*/  UMOV UR5, 0x400 ;  /* 0x0000040000057882 */ /* 0x002fe20000000000 */
[----:B------:R-:W-:Y:S01]  /*05d0*/  UMOV UR4, 0x20 ;  /* 0x0000002000047882 */ /* 0x000fe20000000000 */
[----:B------:R-:W-:Y:S02]  /*05e0*/  ULEA UR5, UR12, UR5, 0x18 ;  /* 0x000000050c057291 */ /* 0x000fe4000f8ec0ff */
[----:B------:R-:W-:-:S04]  /*05f0*/  UIADD3 UR6, UPT, UPT, -UR4, 0x100000, URZ ;  /* 0x0010000004067890 */ /* 0x000fc8000fffe1ff */
[----:B------:R-:W-:Y:S02]  /*0600*/  USHF.L.U32 UR7, UR6, 0xb, URZ ;  /* 0x0000000b06077899 */ /* 0x000fe400080006ff */
[----:B------:R-:W-:Y:S01]  /*0610*/  USHF.L.U32 UR6, UR6, 0x1, URZ ;  /* 0x0000000106067899 */ /* 0x000fe200080006ff */
[----:B------:R-:W-:Y:S01]  /*0620*/  ELECT P1, URZ, PT ;  /* 0x0000000000ff782f */ /* 0x000fe20003820000 */
[----:B------:R-:W1:Y:S10]  /*0630*/  FENCE.VIEW.ASYNC.S ;  /* 0x00000000000073c6 */ /* 0x000e740000000000 */
[----:B-1----:R2:W3:Y:S02]  /*0640*/  SYNCS.EXCH.64 URZ, [UR5+0x70], UR6 ;  /* 0x0000700605ff75b2 */ /* 0x0024e40008000100 */
[----:B--2---:R-:W-:Y:S01]  /*0650*/  NOP ;  /* 0x0000000000007918 */ /* 0x004fe20000000000 */
.L_x_10:
[----:B------:R-:W-:Y:S01]  /*0660*/  NOP ;  /* 0x0000000000007918 */ /* 0x000fe20000000000 */
[----:B------:R-:W-:Y:S05]  /*0670*/  BRA.U !UP3, `(.L_x_11) ;  /* 0x000000010b087547 */ /* 0x000fea000b800000 */
[----:B---3--:R-:W-:Y:S01]  /*0680*/  UCGABAR_ARV ;  /* 0x00000000000079c7 */ /* 0x008fe20008000000 */
[----:B------:R-:W-:Y:S05]  /*0690*/  BRA `(.L_x_12) ;  /* 0x0000000000047947 */ /* 0x000fea0003800000 */
.L_x_11:
[----:B---3--:R-:W-:Y:S01]  /*06a0*/  NOP ;  /* 0x0000000000007918 */ /* 0x008fe20000000000 */
.L_x_12:
[----:B------:R-:W-:Y:S05]  /*06b0*/  BRA.U !UP3, `(.L_x_13) ;  /* 0x000000010b0c7547 */ /* 0x000fea000b800000 */
[----:B------:R-:W-:Y:S01]  /*06c0*/  UCGABAR_WAIT ;  /* 0x0000000000007dc7 */ /* 0x000fe20008000000 */
[----:B------:R-:W-:Y:S01]  /*06d0*/  CCTL.IVALL ;  /* 0x00000000ff00798f */ /* 0x000fe20002000000 */
[----:B------:R-:W-:Y:S05]  /*06e0*/  BRA `(.L_x_14) ;  /* 0x0000000000047947 */ /* 0x000fea0003800000 */
.L_x_13:
[----:B------:R-:W-:Y:S06]  /*06f0*/  BAR.SYNC.DEFER_BLOCKING 0x0 ;  /* 0x0000000000007b1d */ /* 0x000fec0000010000 */
.L_x_14:
[----:B------:R-:W2:Y:S01]  /*0700*/  LDCU.U8 UR23, c[0x0][0x650] ;  /* 0x0000ca00ff1777ac */ /* 0x000ea20008000000 */
[----:B------:R-:W3:Y:S01]  /*0710*/  LDCU.U8 UR22, c[0x0][0x651] ;  /* 0x0000ca20ff1677ac */ /* 0x000ee20008000000 */
[----:B------:R-:W4:Y:S01]  /*0720*/  LDCU.U8 UR21, c[0x0][0x65c] ;  /* 0x0000cb80ff1577ac */ /* 0x000f220008000000 */
[----:B------:R-:W5:Y:S01]  /*0730*/  LDCU.U8 UR15, c[0x0][0x65d] ;  /* 0x0000cba0ff0f77ac */ /* 0x000f620008000000 */
[----:B------:R-:W1:Y:S01]  /*0740*/  LDCU.U8 UR14, c[0x0][0x668] ;  /* 0x0000cd00ff0e77ac */ /* 0x000e620008000000 */
[----:B------:R-:W1:Y:S01]  /*0750*/  LDCU.U8 UR13, c[0x0][0x669] ;  /* 0x0000cd20ff0d77ac */ /* 0x000e620008000000 */
[----:B------:R-:W-:Y:S01]  /*0760*/  UIADD3 UR28, UPT, UPT, -UR29, UR12, URZ ;  /* 0x0000000c1d1c7290 */ /* 0x000fe2000fffe1ff */
[----:B------:R-:W-:Y:S05]  /*0770*/  @P0 BRA `(.L_x_15) ;  /* 0x0000000800d80947 */ /* 0x000fea0003800000 */
[----:B------:R-:W5:Y:S01]  /*0780*/  S2UR UR41, SR_CTAID.Z ;  /* 0x00000000002979c3 */ /* 0x000f620000002700 */
[----:B------:R-:W-:Y:S01]  /*0790*/  UMOV UR40, 0x1 ;  /* 0x0000000100287882 */ /* 0x000fe20000000000 */
[----:B------:R-:W-:Y:S01]  /*07a0*/  UMOV UR39, URZ ;  /* 0x000000ff00277c82 */ /* 0x000fe20008000000 */
[----:B-----5:R-:W-:-:S09]  /*07b0*/  UISETP.GT.U32.AND UP0, UPT, UR41, 0xff, UPT ;  /* 0x000000ff2900788c */ /* 0x020fd2000bf04070 */
[----:B------:R-:W-:Y:S05]  /*07c0*/  BRA.U UP0, `(.L_x_16) ;  /* 0x0000000900407547 */ /* 0x000fea000b800000 */
[----:B-1----:R-:W1:Y:S01]  /*07d0*/  LDCU.64 UR4, c[0x0][0x648] ;  /* 0x0000c900ff0477ac */ /* 0x002e620008000a00 */
[----:B------:R-:W5:Y:S01]  /*07e0*/  S2UR UR35, SR_CgaCtaId ;  /* 0x00000000002379c3 */ /* 0x000f620000008800 */
[----:B------:R-:W4:Y:S01]  /*07f0*/  LDCU UR8, c[0x0][0x658] ;  /* 0x0000cb00ff0877ac */ /* 0x000f220008000800 */
[----:B------:R-:W3:Y:S01]  /*0800*/  LDCU.64 UR50, c[0x0][0x348] ;  /* 0x00006900ff3277ac */ /* 0x000ee20008000a00 */
[----:B------:R-:W-:Y:S01]  /*0810*/  USHF.L.U32 UR37, UR31, 0x7, URZ ;  /* 0x000000071f257899 */ /* 0x000fe200080006ff */
[----:B------:R-:W-:Y:S01]  /*0820*/  UMOV UR39, URZ ;  /* 0x000000ff00277c82 */ /* 0x000fe20008000000 */
[----:B------:R-:W-:Y:S01]  /*0830*/  UMOV UR40, 0x1 ;  /* 0x0000000100287882 */ /* 0x000fe20000000000 */
[----:B-1----:R-:W-:-:S04]  /*0840*/  UIMAD.WIDE.U32 UR6, UR41, UR5, URZ ;  /* 0x00000005290672a5 */ /* 0x002fc8000f8e00ff */
[----:B------:R-:W-:-:S04]  /*0850*/  UIADD3 UR5, UPT, UPT, UR41, -UR7, URZ ;  /* 0x8000000729057290 */ /* 0x000fc8000fffe0ff */
[----:B--2---:R-:W-:-:S04]  /*0860*/  USHF.R.U32.HI UR5, URZ, UR23, UR5 ;  /* 0x00000017ff057299 */ /* 0x004fc80008011605 */
[----:B------:R-:W-:-:S04]  /*0870*/  UIADD3 UR5, UPT, UPT, UR7, UR5, URZ ;  /* 0x0000000507057290 */ /* 0x000fc8000fffe0ff */
[----:B---3--:R-:W-:-:S04]  /*0880*/  USHF.R.U32.HI UR6, URZ, UR22, UR5 ;  /* 0x00000016ff067299 */ /* 0x008fc80008011605 */
[----:B------:R-:W-:-:S04]  /*0890*/  UIADD3 UR6, UPT, UPT, -UR6, URZ, URZ ;  /* 0x000000ff06067290 */ /* 0x000fc8000fffe1ff */
[----:B------:R-:W-:Y:S01]  /*08a0*/  UIMAD UR6, UR6, UR4, UR41 ;  /* 0x00000004060672a4 */ /* 0x000fe2000f8e0229 */
[----:B------:R-:W1:Y:S03]  /*08b0*/  LDCU.64 UR4, c[0x0][0x660] ;  /* 0x0000cc00ff0477ac */ /* 0x000e660008000a00 */
[----:B----4-:R-:W-:-:S04]  /*08c0*/  UIMAD.WIDE.U32 UR8, UR6, UR8, URZ ;  /* 0x00000008060872a5 */ /* 0x010fc8000f8e00ff */
[----:B------:R-:W-:-:S04]  /*08d0*/  UIADD3 UR7, UPT, UPT, UR6, -UR9, URZ ;  /* 0x8000000906077290 */ /* 0x000fc8000fffe0ff */
[----:B------:R-:W-:-:S04]  /*08e0*/  USHF.R.U32.HI UR7, URZ, UR21, UR7 ;  /* 0x00000015ff077299 */ /* 0x000fc80008011607 */
[----:B------:R-:W-:Y:S01]  /*08f0*/  UIADD3 UR7, UPT, UPT, UR9, UR7, URZ ;  /* 0x0000000709077290 */ /* 0x000fe2000fffe0ff */
[----:B------:R-:W2:Y:S03]  /*0900*/  LDCU UR9, c[0x0][0x374] ;  /* 0x00006e80ff0977ac */ /* 0x000ea60008000800 */
[----:B------:R-:W-:Y:S01]  /*0910*/  USHF.R.U32.HI UR7, URZ, UR15, UR7 ;  /* 0x0000000fff077299 */ /* 0x000fe20008011607 */
[----:B------:R-:W2:Y:S03]  /*0920*/  LDCU UR8, c[0x0][0x370] ;  /* 0x00006e00ff0877ac */ /* 0x000ea60008000800 */
[----:B-1----:R-:W-:Y:S01]  /*0930*/  UIMAD.WIDE.U32 UR10, UR7, UR5, URZ ;  /* 0x00000005070a72a5 */ /* 0x002fe2000f8e00ff */
[----:B------:R-:W1:Y:S03]  /*0940*/  LDCU UR38, c[0x0][0x378] ;  /* 0x00006f00ff2677ac */ /* 0x000e660008000800 */
[----:B------:R-:W-:-:S04]  /*0950*/  UIADD3 UR5, UPT, UPT, UR7, -UR11, URZ ;  /* 0x8000000b07057290 */ /* 0x000fc8000fffe0ff */
[----:B------:R-:W-:-:S04]  /*0960*/  USHF.R.U32.HI UR5, URZ, UR14, UR5 ;  /* 0x0000000eff057299 */ /* 0x000fc80008011605 */
[----:B------:R-:W-:Y:S02]  /*0970*/  UIADD3 UR5, UPT, UPT, UR11, UR5, URZ ;  /* 0x000000050b057290 */ /* 0x000fe4000fffe0ff */
[----:B--2---:R-:W-:Y:S02]  /*0980*/  UIMAD UR8, UR9, UR8, URZ ;  /* 0x00000008090872a4 */ /* 0x004fe4000f8e02ff */
[----:B------:R-:W-:Y:S02]  /*0990*/  USHF.R.U32.HI UR12, URZ, UR13, UR5 ;  /* 0x0000000dff0c7299 */ /* 0x000fe40008011605 */
[----:B-1----:R-:W-:Y:S02]  /*09a0*/  UIMAD UR38, UR8, UR38, URZ ;  /* 0x00000026082672a4 */ /* 0x002fe4000f8e02ff */
[----:B------:R-:W-:Y:S02]  /*09b0*/  UIADD3 UR12, UPT, UPT, -UR12, URZ, URZ ;  /* 0x000000ff0c0c7290 */ /* 0x000fe4000fffe1ff */
[----:B------:R-:W-:Y:S01]  /*09c0*/  ULEA.HI UR38, UR38, UR38, URZ, 0x1 ;  /* 0x0000002626267291 */ /* 0x000fe2000f8f08ff */
[----:B------:R-:W1:Y:S01]  /*09d0*/  LDCU UR5, c[0x0][0x654] ;  /* 0x0000ca80ff0577ac */ /* 0x000e620008000800 */
[----:B------:R-:W-:-:S02]  /*09e0*/  UIMAD UR12, UR12, UR4, UR7 ;  /* 0x000000040c0c72a4 */ /* 0x000fc4000f8e0207 */
[----:B------:R-:W-:Y:S01]  /*09f0*/  UIADD3 UR4, UPT, UPT, -UR7, URZ, URZ ;  /* 0x000000ff07047290 */ /* 0x000fe2000fffe1ff */
[----:B------:R-:W-:Y:S01]  /*0a00*/  UMOV UR8, 0x400 ;  /* 0x0000040000087882 */ /* 0x000fe20000000000 */
[----:B------:R-:W-:Y:S02]  /*0a10*/  USHF.R.S32.HI UR38, URZ, 0x1, UR38 ;  /* 0x00000001ff267899 */ /* 0x000fe40008011426 */
[----:B-----5:R-:W-:Y:S02]  /*0a20*/  ULEA UR35, UR35, UR8, 0x18 ;  /* 0x0000000823237291 */ /* 0x020fe4000f8ec0ff */
[----:B-1----:R-:W-:-:S12]  /*0a30*/  UIMAD UR5, UR4, UR5, UR6 ;  /* 0x00000005040572a4 */ /* 0x002fd8000f8e0206 */
.L_x_21:
[----:B------:R-:W-:Y:S02]  /*0a40*/  USHF.L.U32 UR4, UR40, 0x1f, URZ ;  /* 0x0000001f28047899 */ /* 0x000fe400080006ff */
[----:B------:R-:W-:Y:S02]  /*0a50*/  ULEA UR6, UR39, UR35, 0x3 ;  /* 0x0000002327067291 */ /* 0x000fe4000f8e18ff */
[----:B------:R-:W-:Y:S02]  /*0a60*/  UIADD3 UR46, UP2, UPT, UR50, 0xc0, URZ ;  /* 0x000000c0322e7890 */ /* 0x000fe4000ff5e0ff */
[----:B------:R-:W-:Y:S01]  /*0a70*/  MOV R0, UR4 ;  /* 0x0000000400007c02 */ /* 0x000fe20008000f00 */
[----:B------:R-:W-:Y:S02]  /*0a80*/  UIADD3 UR4, UPT, UPT, UR5, UR5, URZ ;  /* 0x0000000505047290 */ /* 0x000fe4000fffe0ff */
[----:B------:R-:W-:Y:S02]  /*0a90*/  UIADD3 UR48, UP3, UPT, UR50, 0x40, URZ ;  /* 0x0000004032307890 */ /* 0x000fe4000ff7e0ff */
[----:B------:R-:W-:Y:S01]  /*0aa0*/  ULOP3.LUT UR5, UR4, UR31, URZ, 0xfc, !UPT ;  /* 0x0000001f04057292 */ /* 0x000fe2000f8efcff */
[----:B-1----:R1:W2:Y:S01]  /*0ab0*/  SYNCS.PHASECHK.TRANS64.TRYWAIT P1, [UR6+0x30], R0 ;  /* 0x00003000ff0075a7 */ /* 0x0022a20008021106 */
[----:B------:R-:W-:-:S02]  /*0ac0*/  UIADD3 UR44, UP1, UPT, UR50, 0x140, URZ ;  /* 0x00000140322c7890 */ /* 0x000fc4000ff3e0ff */
[----:B------:R-:W-:Y:S02]  /*0ad0*/  ULEA.HI UR4, UR4, UR5, URZ, 0x1 ;  /* 0x0000000504047291 */ /* 0x000fe4000f8f08ff */
[----:B------:R-:W-:Y:S02]  /*0ae0*/  UIADD3 UR42, UP0, UPT, UR50, 0x1c0, URZ ;  /* 0x000001c0322a7890 */ /* 0x000fe4000ff1e0ff */
[----:B------:R-:W-:Y:S02]  /*0af0*/  ULOP3.LUT UR6, UR4, 0xfffffffe, URZ, 0xc0, !UPT ;  /* 0xfffffffe04067892 */ /* 0x000fe4000f8ec0ff */
[----:B------:R-:W-:Y:S02]  /*0b00*/  USHF.R.S32.HI UR4, URZ, 0x1, UR4 ;  /* 0x00000001ff047899 */ /* 0x000fe40008011404 */
[----:B------:R-:W-:Y:S02]  /*0b10*/  UISETP.NE.AND UP4, UPT, UR5, UR6, UPT ;  /* 0x000000060500728c */ /* 0x000fe4000bf85270 */
[----:B------:R-:W-:-:S02]  /*0b20*/  UIADD3 UR27, UPT, UPT, UR4, -0x1, URZ ;  /* 0xffffffff041b7890 */ /* 0x000fc4000fffe0ff */
[----:B------:R-:W-:Y:S02]  /*0b30*/  UISETP.LT.AND UP4, UPT, UR5, URZ, UP4 ;  /* 0x000000ff0500728c */ /* 0x000fe4000a781270 */
[----:B------:R-:W-:Y:S02]  /*0b40*/  ULEA UR7, UR12, UR37, 0x8 ;  /* 0x000000250c077291 */ /* 0x000fe4000f8e40ff */
[----:B------:R-:W-:Y:S02]  /*0b50*/  UIADD3.X UR47, UPT, UPT, URZ, UR51, URZ, UP2, !UPT ;  /* 0x00000033ff2f7290 */ /* 0x000fe400097fe4ff */
[----:B------:R-:W-:Y:S02]  /*0b60*/  UIADD3 UR12, UPT, UPT, UR28, UR12, UR12 ;  /* 0x0000000c1c0c7290 */ /* 0x000fe4000fffe00c */
[----:B------:R-:W-:Y:S02]  /*0b70*/  UIADD3.X UR49, UPT, UPT, URZ, UR51, URZ, UP3, !UPT ;  /* 0x00000033ff317290 */ /* 0x000fe40009ffe4ff */
[----:B------:R-:W-:-:S02]  /*0b80*/  UIADD3.X UR45, UPT, UPT, URZ, UR51, URZ, UP1, !UPT ;  /* 0x00000033ff2d7290 */ /* 0x000fc40008ffe4ff */
[----:B------:R-:W-:Y:S02]  /*0b90*/  @!UP4 UIADD3 UR27, UPT, UPT, UR4, URZ, URZ ;  /* 0x000000ff041bc290 */ /* 0x000fe4000fffe0ff */
[----:B------:R-:W-:Y:S02]  /*0ba0*/  UIADD3.X UR43, UPT, UPT, URZ, UR51, URZ, UP0, !UPT ;  /* 0x00000033ff2b7290 */ /* 0x000fe400087fe4ff */
[----:B------:R-:W-:Y:S02]  /*0bb0*/  UIADD3 UR20, UPT, UPT, UR27, UR27, URZ ;  /* 0x0000001b1b147290 */ /* 0x000fe4000fffe0ff */
[----:B------:R-:W-:Y:S02]  /*0bc0*/  ULEA UR27, UR27, UR37, 0x8 ;  /* 0x000000251b1b7291 */ /* 0x000fe4000f8e40ff */
[----:B------:R-:W-:Y:S02]  /*0bd0*/  ULOP3.LUT UR20, UR20, UR31, URZ, 0xfc, !UPT ;  /* 0x0000001f14147292 */ /* 0x000fe4000f8efcff */
[----:B------:R-:W-:Y:S01]  /*0be0*/  UISETP.NE.AND UP2, UPT, UR31, URZ, UPT ;  /* 0x000000ff1f00728c */ /* 0x000fe2000bf45270 */
[----:B------:R-:W-:Y:S01]  /*0bf0*/  UMOV UR36, URZ ;  /* 0x000000ff00247c82 */ /* 0x000fe20008000000 */
[----:B------:R-:W-:Y:S01]  /*0c00*/  UMOV UR18, URZ ;  /* 0x000000ff00127c82 */ /* 0x000fe20008000000 */
[----:B-1----:R-:W-:-:S02]  /*0c10*/  UMOV UR10, URZ ;  /* 0x000000ff000a7c82 */ /* 0x002fc40008000000 */
.L_x_20:
[----:B---3--:R-:W-:Y:S01]  /*0c20*/  ULEA UR25, UR39, UR35, 0x3 ;  /* 0x0000002327197291 */ /* 0x008fe2000f8e18ff */
[----:B-12---:R-:W-:Y:S11]  /*0c30*/  @P1 BRA `(.L_x_17) ;  /* 0x0000000000101947 */ /* 0x006ff60003800000 */
[----:B------:R-:W-:-:S06]  /*0c40*/  USHF.L.U32 UR4, UR40, 0x1f, URZ ;  /* 0x0000001f28047899 */ /* 0x000fcc00080006ff */
[----:B------:R-:W-:-:S04]  /*0c50*/  MOV R0, UR4 ;  /* 0x0000000400007c02 */ /* 0x000fc80008000f00 */
[----:B------:R-:W1:Y:S02]  /*0c60*/  SYNCS.PHASECHK.TRANS64.TRYWAIT P0, [UR25+0x30], R0 ;  /* 0x00003000ff0075a7 */ /* 0x000e640008001119 */
[----:B-1----:R-:W-:Y:S05]  /*0c70*/  @!P0 BRA `(.L_x_18) ;  /* 0x0000002800408947 */ /* 0x002fea0003800000 */
.L_x_17:
[----:B------:R-:W-:Y:S05]  /*0c80*/  BRA.U UP2, `(.L_x_19) ;  /* 0x00000001020c7547 */ /* 0x000fea000b800000 */
[----:B------:R-:W-:-:S13]  /*0c90*/  ELECT P0, URZ, PT ;  /* 0x0000000000ff782f */ /* 0x000fda0003800000 */
[----:B-1----:R-:W-:-:S04]  /*0ca0*/  @P0 MOV R0, 0x11800 ;  /* 0x0001180000000802 */ /* 0x002fc80000000f00 */
[----:B------:R2:W-:Y:S03]  /*0cb0*/  @P0 SYNCS.ARRIVE.TRANS64 RZ, [UR25], R0 ;  /* 0x00000000ffff09a7 */ /* 0x0005e60008000019 */
.L_x_19:
[----:B------:R-:W-:Y:S01]  /*0cc0*/  ULEA UR24, UR39, UR35, 0xe ;  /* 0x0000002327187291 */ /* 0x000fe2000f8e70ff */
[----:B------:R-:W-:Y:S01]  /*0cd0*/  PLOP3.LUT P1, PT, PT, PT, PT, 0x80, 0x8 ;  /* 0x000000000008781c */ /* 0x000fe20003f2f070 */
[----:B------:R-:W-:Y:S02]  /*0ce0*/  ULEA UR4, UR39, UR35, 0xe ;  /* 0x0000002327047291 */ /* 0x000fe4000f8e70ff */
[----:B------:R-:W-:Y:S02]  /*0cf0*/  ULEA UR16, UR39, UR35, 0xa ;  /* 0x0000002327107291 */ /* 0x000fe4000f8e50ff */
[----:B------:R-:W-:Y:S02]  /*0d00*/  ULEA UR8, UR39, UR28, 0x1 ;  /* 0x0000001c27087291 */ /* 0x000fe4000f8e08ff */
[----:B------:R-:W-:Y:S02]  /*0d10*/  UIADD3 UR39, UPT, UPT, UR39, 0x1, URZ ;  /* 0x0000000127277890 */ /* 0x000fe4000fffe0ff */
[----:B------:R-:W-:-:S02]  /*0d20*/  UISETP.GT.U32.AND UP0, UPT, UR36, 0x1e, UPT ;  /* 0x0000001e2400788c */ /* 0x000fc4000bf04070 */
[----:B------:R-:W-:Y:S02]  /*0d30*/  UISETP.NE.AND UP1, UPT, UR39, 0x6, UPT ;  /* 0x000000062700788c */ /* 0x000fe4000bf25270 */
[----:B------:R-:W-:Y:S02]  /*0d40*/  ULEA UR8, UR8, UR35, 0xa ;  /* 0x0000002308087291 */ /* 0x000fe4000f8e50ff */
[----:B------:R-:W-:Y:S01]  /*0d50*/  USEL UR9, URZ, 0x1, UP1 ;  /* 0x00000001ff097887 */ /* 0x000fe20008800000 */
[----:B------:R-:W-:Y:S01]  /*0d60*/  PLOP3.LUT P0, PT, PT, PT, UP0, 0x80, 0x8 ;  /* 0x000000000008781c */ /* 0x000fe20003f0f008 */
[----:B------:R-:W-:Y:S02]  /*0d70*/  USHF.L.U32 UR26, UR36, 0x7, URZ ;  /* 0x00000007241a7899 */ /* 0x000fe400080006ff */
[----:B------:R-:W-:Y:S02]  /*0d80*/  ULOP3.LUT UR40, UR40, UR9, URZ, 0x3c, !UPT ;  /* 0x0000000928287292 */ /* 0x000fe4000f8e3cff */
[----:B------:R-:W-:-:S02]  /*0d90*/  ULOP3.LUT UR25, UR25, 0xfefffff8, URZ, 0xc0, !UPT ;  /* 0xfefffff819197892 */ /* 0x000fc4000f8ec0ff */
[----:B------:R-:W-:Y:S02]  /*0da0*/  UIADD3 UR24, UPT, UPT, UR24, 0x4400, URZ ;  /* 0x0000440018187890 */ /* 0x000fe4000fffe0ff */
[----:B------:R-:W-:Y:S02]  /*0db0*/  USEL UR39, UR39, URZ, UP1 ;  /* 0x000000ff27277287 */ /* 0x000fe40008800000 */
[----:B------:R-:W-:Y:S02]  /*0dc0*/  UIADD3 UR4, UPT, UPT, UR4, 0x1c400, URZ ;  /* 0x0001c40004047890 */ /* 0x000fe4000fffe0ff */
[----:B------:R-:W-:Y:S02]  /*0dd0*/  UIADD3 UR19, UPT, UPT, UR36, UR36, URZ ;  /* 0x0000002424137290 */ /* 0x000fe4000fffe0ff */
[----:B------:R-:W-:Y:S01]  /*0de0*/  UIADD3 UR16, UPT, UPT, UR16, 0x34400, URZ ;  /* 0x0003440010107890 */ /* 0x000fe2000fffe0ff */
[----:B------:R3:W-:Y:S01]  /*0df0*/  UTMALDG.2D.2CTA [UR24], [UR48], desc[URZ] ;  /* 0x0000ff18300075b4 */ /* 0x0007e20008209000 */
[----:B------:R-:W-:-:S02]  /*0e00*/  UIADD3 UR8, UPT, UPT, UR8, 0x35c00, URZ ;  /* 0x00035c0008087890 */ /* 0x000fc4000fffe0ff */
[----:B------:R-:W-:Y:S02]  /*0e10*/  @!UP0 USHF.L.U32 UR33, UR40, 0x1f, URZ ;  /* 0x0000001f28218899 */ /* 0x000fe400080006ff */
[----:B------:R-:W-:Y:S01]  /*0e20*/  @!UP0 ULEA UR34, UR39, UR35, 0x3 ;  /* 0x0000002327228291 */ /* 0x000fe2000f8e18ff */
[----:B------:R-:W-:Y:S01]  /*0e30*/  UMOV UR5, UR25 ;  /* 0x0000001900057c82 */ /* 0x000fe20008000000 */
[----:B------:R-:W-:Y:S01]  /*0e40*/  UMOV UR6, UR26 ;  /* 0x0000001a00067c82 */ /* 0x000fe20008000000 */
[----:B------:R-:W-:Y:S01]  /*0e50*/  UMOV UR17, UR25 ;  /* 0x0000001900117c82 */ /* 0x000fe20008000000 */
[----:B-12---:R-:W-:Y:S01]  /*0e60*/  IMAD.U32 R0, RZ, RZ, UR33 ;  /* 0x00000021ff007e24 */ /* 0x006fe2000f8e00ff */
[----:B------:R-:W-:Y:S01]  /*0e70*/  UMOV UR32, 0x30000 ;  /* 0x0003000000207882 */ /* 0x000fe20000000000 */
[----:B------:R-:W-:Y:S01]  /*0e80*/  UMOV UR9, UR25 ;  /* 0x0000001900097c82 */ /* 0x000fe20008000000 */
[----:B------:R-:W-:Y:S01]  /*0e90*/  UMOV UR11, UR19 ;  /* 0x00000013000b7c82 */ /* 0x000fe20008000000 */
[----:B------:R3:W-:Y:S01]  /*0ea0*/  UTMALDG.2D.2CTA [UR4], [UR46], desc[URZ] ;  /* 0x0000ff042e0075b4 */ /* 0x0007e20008209000 */
[----:B------:R-:W-:-:S04]  /*0eb0*/  UIADD3 UR36, UPT, UPT, UR36, 0x1, URZ ;  /* 0x0000000124247890 */ /* 0x000fc8000fffe0ff */
[----:B------:R-:W-:Y:S01]  /*0ec0*/  UISETP.NE.AND UP0, UPT, UR36, 0x20, UPT ;  /* 0x000000202400788c */ /* 0x000fe2000bf05270 */
[----:B------:R3:W-:Y:S01]  /*0ed0*/  UTMALDG.3D.2CTA [UR16], [UR44], desc[URZ] ;  /* 0x0000ff102c0075b4 */ /* 0x0007e20008211000 */
[----:B------:R3:W-:Y:S01]  /*0ee0*/  UTMALDG.3D.MULTICAST.2CTA [UR8], [UR42], UR32, desc[URZ] ;  /* 0x0000ff082a0073b4 */ /* 0x0007e20008211820 */
[----:B------:R3:W1:Y:S06]  /*0ef0*/  @!P0 SYNCS.PHASECHK.TRANS64.TRYWAIT P1, [UR34+0x30], R0 ;  /* 0x00003000ff0085a7 */ /* 0x00066c0008021122 */
[----:B------:R-:W-:Y:S05]  /*0f00*/  BRA.U UP0, `(.L_x_20) ;  /* 0xfffffffd00447547 */ /* 0x000fea000b83ffff */
[----:B---3--:R-:W2:Y:S01]  /*0f10*/  LDCU.64 UR4, c[0x0][0x648] ;  /* 0x0000c900ff0477ac */ /* 0x008ea20008000a00 */
[----:B------:R-:W-:-:S04]  /*0f20*/  UIADD3 UR41, UPT, UPT, UR38, UR41, URZ ;  /* 0x0000002926297290 */ /* 0x000fc8000fffe0ff */
[----:B------:R-:W-:Y:S02]  /*0f30*/  UISETP.GE.AND UP0, UPT, UR41, 0x100, UPT ;  /* 0x000001002900788c */ /* 0x000fe4000bf06270 */
[----:B--2---:R-:W-:Y:S01]  /*0f40*/  UIMAD.WIDE.U32 UR6, UR41, UR5, URZ ;  /* 0x00000005290672a5 */ /* 0x004fe2000f8e00ff */
[----:B------:R-:W2:Y:S03]  /*0f50*/  LDCU UR5, c[0x0][0x658] ;  /* 0x0000cb00ff0577ac */ /* 0x000ea60008000800 */
[----:B------:R-:W-:-:S04]  /*0f60*/  UIADD3 UR6, UPT, UPT, UR41, -UR7, URZ ;  /* 0x8000000729067290 */ /* 0x000fc8000fffe0ff */
[----:B------:R-:W-:-:S04]  /*0f70*/  USHF.R.U32.HI UR6, URZ, UR23, UR6 ;  /* 0x00000017ff067299 */ /* 0x000fc80008011606 */
[----:B------:R-:W-:-:S04]  /*0f80*/  UIADD3 UR6, UPT, UPT, UR7, UR6, URZ ;  /* 0x0000000607067290 */ /* 0x000fc8000fffe0ff */
[----:B------:R-:W-:-:S04]  /*0f90*/  USHF.R.U32.HI UR6, URZ, UR22, UR6 ;  /* 0x00000016ff067299 */ /* 0x000fc80008011606 */
[----:B------:R-:W-:-:S04]  /*0fa0*/  UIADD3 UR6, UPT, UPT, -UR6, URZ, URZ ;  /* 0x000000ff06067290 */ /* 0x000fc8000fffe1ff */
[----:B------:R-:W-:-:S04]  /*0fb0*/  UIMAD UR6, UR4, UR6, UR41 ;  /* 0x00000006040672a4 */ /* 0x000fc8000f8e0229 */
[----:B--2---:R-:W-:Y:S01]  /*0fc0*/  UIMAD.WIDE.U32 UR8, UR6, UR5, URZ ;  /* 0x00000005060872a5 */ /* 0x004fe2000f8e00ff */
[----:B------:R-:W2:Y:S03]  /*0fd0*/  LDCU.64 UR4, c[0x0][0x660] ;  /* 0x0000cc00ff0477ac */ /* 0x000ea60008000a00 */
[----:B------:R-:W-:-:S04]  /*0fe0*/  UIADD3 UR7, UPT, UPT, UR6, -UR9, URZ ;  /* 0x8000000906077290 */ /* 0x000fc8000fffe0ff */
[----:B------:R-:W-:-:S04]  /*0ff0*/  USHF.R.U32.HI UR7, URZ, UR21, UR7 ;  /* 0x00000015ff077299 */ /* 0x000fc80008011607 */
[----:B------:R-:W-:-:S04]  /*1000*/  UIADD3 UR7, UPT, UPT, UR9, UR7, URZ ;  /* 0x0000000709077290 */ /* 0x000fc8000fffe0ff */
[----:B------:R-:W-:-:S04]  /*1010*/  USHF.R.U32.HI UR12, URZ, UR15, UR7 ;  /* 0x0000000fff0c7299 */ /* 0x000fc80008011607 */
[----:B--2---:R-:W-:Y:S01]  /*1020*/  UIMAD.WIDE.U32 UR8, UR12, UR5, URZ ;  /* 0x000000050c0872a5 */ /* 0x004fe2000f8e00ff */
[----:B------:R-:W2:Y:S03]  /*1030*/  LDCU UR5, c[0x0][0x654] ;  /* 0x0000ca80ff0577ac */ /* 0x000ea60008000800 */
[----:B------:R-:W-:Y:S02]  /*1040*/  UIADD3 UR7, UPT, UPT, UR12, -UR9, URZ ;  /* 0x800000090c077290 */ /* 0x000fe4000fffe0ff */
[----:B------:R-:W-:Y:S02]  /*1050*/  UIADD3 UR8, UPT, UPT, -UR12, URZ, URZ ;  /* 0x000000ff0c087290 */ /* 0x000fe4000fffe1ff */
[----:B------:R-:W-:-:S04]  /*1060*/  USHF.R.U32.HI UR7, URZ, UR14, UR7 ;  /* 0x0000000eff077299 */ /* 0x000fc80008011607 */
[----:B------:R-:W-:-:S04]  /*1070*/  UIADD3 UR7, UPT, UPT, UR9, UR7, URZ ;  /* 0x0000000709077290 */ /* 0x000fc8000fffe0ff */
[----:B------:R-:W-:Y:S02]  /*1080*/  USHF.R.U32.HI UR7, URZ, UR13, UR7 ;  /* 0x0000000dff077299 */ /* 0x000fe40008011607 */
[----:B--2---:R-:W-:Y:S02]  /*1090*/  UIMAD UR5, UR5, UR8, UR6 ;  /* 0x00000008050572a4 */ /* 0x004fe4000f8e0206 */
[----:B------:R-:W-:-:S04]  /*10a0*/  UIADD3 UR7, UPT, UPT, -UR7, URZ, URZ ;  /* 0x000000ff07077290 */ /* 0x000fc8000fffe1ff */
[----:B------:R-:W-:Y:S01]  /*10b0*/  UIMAD UR12, UR4, UR7, UR12 ;  /* 0x00000007040c72a4 */ /* 0x000fe2000f8e020c */
[----:B------:R-:W-:Y:S11]  /*10c0*/  BRA.U !UP0, `(.L_x_21) ;  /* 0xfffffff9085c7547 */ /* 0x000ff6000b83ffff */
.L_x_16:
[----:B-1----:R-:W-:Y:S01]  /*10d0*/  UIADD3 UR4, UPT, UPT, UR39, 0x2, URZ ;  /* 0x0000000227047890 */ /* 0x002fe2000fffe0ff */
[----:B------:R-:W1:Y:S01]  /*10e0*/  S2UR UR12, SR_CgaCtaId ;  /* 0x00000000000c79c3 */ /* 0x000e620000008800 */
[----:B------:R-:W-:-:S04]  /*10f0*/  UISETP.NE.AND UP0, UPT, UR39, 0x5, UPT ;  /* 0x000000052700788c */ /* 0x000fc8000bf05270 */
[----:B------:R-:W-:-:S04]  /*1100*/  USEL UR4, UR4, 0x1, UP0 ;  /* 0x0000000104047887 */ /* 0x000fc80008000000 */
[----:B------:R-:W-:Y:S02]  /*1110*/  UIADD3 UR5, UPT, UPT, UR4, 0x1, URZ ;  /* 0x0000000104057890 */ /* 0x000fe4000fffe0ff */
[----:B------:R-:W-:-:S04]  /*1120*/  UISETP.NE.AND UP1, UPT, UR4, 0x6, UPT ;  /* 0x000000060400788c */ /* 0x000fc8000bf25270 */
[----:B------:R-:W-:Y:S02]  /*1130*/  USEL UR5, UR5, 0x1, UP1 ;  /* 0x0000000105057887 */ /* 0x000fe40008800000 */
[----:B------:R-:W-:Y:S02]  /*1140*/  UISETP.EQ.XOR UP1, UPT, UR39, 0x5, !UP1 ;  /* 0x000000052700788c */ /* 0x000fe4000cf22a70 */
[----:B------:R-:W-:Y:S02]  /*1150*/  UIADD3 UR4, UPT, UPT, UR5, 0x1, URZ ;  /* 0x0000000105047890 */ /* 0x000fe4000fffe0ff */
[----:B------:R-:W-:Y:S02]  /*1160*/  UISETP.NE.AND UP0, UPT, UR5, 0x6, UPT ;  /* 0x000000060500788c */ /* 0x000fe4000bf05270 */
[----:B------:R-:W-:Y:S02]  /*1170*/  UISETP.EQ.XOR UP1, UPT, UR5, 0x6, UP1 ;  /* 0x000000060500788c */ /* 0x000fe40008f22a70 */
[----:B------:R-:W-:-:S04]  /*1180*/  USEL UR4, UR4, 0x1, UP0 ;  /* 0x0000000104047887 */ /* 0x000fc80008000000 */
[----:B------:R-:W-:Y:S02]  /*1190*/  UIADD3 UR6, UPT, UPT, UR4, 0x1, URZ ;  /* 0x0000000104067890 */ /* 0x000fe4000fffe0ff */
[----:B------:R-:W-:Y:S02]  /*11a0*/  UISETP.NE.AND UP0, UPT, UR4, 0x6, UPT ;  /* 0x000000060400788c */ /* 0x000fe4000bf05270 */
[----:B------:R-:W-:Y:S02]  /*11b0*/  UISETP.EQ.XOR UP1, UPT, UR4, 0x6, UP1 ;  /* 0x000000060400788c */ /* 0x000fe40008f22a70 */
[----:B------:R-:W-:Y:S01]  /*11c0*/  USEL UR6, UR6, 0x1, UP0 ;  /* 0x0000000106067887 */ /* 0x000fe20008000000 */
[----:B------:R-:W-:-:S03]  /*11d0*/  UMOV UR4, 0x400 ;  /* 0x0000040000047882 */ /* 0x000fc60000000000 */
[----:B------:R-:W-:Y:S02]  /*11e0*/  UISETP.EQ.XOR UP1, UPT, UR6, 0x6, UP1 ;  /* 0x000000060600788c */ /* 0x000fe40008f22a70 */
[----:B------:R-:W-:Y:S02]  /*11f0*/  UISETP.NE.AND UP0, UPT, UR6, 0x6, UPT ;  /* 0x000000060600788c */ /* 0x000fe4000bf05270 */
[----:B------:R-:W-:Y:S02]  /*1200*/  USEL UR5, URZ, 0x1, !UP1 ;  /* 0x00000001ff057887 */ /* 0x000fe4000c800000 */
[----:B-1----:R-:W-:Y:S02]  /*1210*/  ULEA UR4, UR12, UR4, 0x18 ;  /* 0x000000040c047291 */ /* 0x002fe4000f8ec0ff */
[----:B------:R-:W-:Y:S02]  /*1220*/  ULOP3.LUT UR5, UR40, UR5, URZ, 0x3c, !UPT ;  /* 0x0000000528057292 */ /* 0x000fe4000f8e3cff */
[----:B------:R-:W-:-:S02]  /*1230*/  USEL UR6, UR6, URZ, UP0 ;  /* 0x000000ff06067287 */ /* 0x000fc40008000000 */
[----:B------:R-:W-:Y:S02]  /*1240*/  USHF.L.U32 UR5, UR5, 0x1f, URZ ;  /* 0x0000001f05057899 */ /* 0x000fe400080006ff */
[----:B------:R-:W-:Y:S02]  /*1250*/  ULEA UR4, UR6, UR4, 0x3 ;  /* 0x0000000406047291 */ /* 0x000fe4000f8e18ff */
[----:B------:R-:W-:Y:S02]  /*1260*/  UISETP.NE.AND UP0, UPT, UR31, URZ, UPT ;  /* 0x000000ff1f00728c */ /* 0x000fe4000bf05270 */
[----:B------:R-:W-:-:S05]  /*1270*/  MOV R0, UR5 ;  /* 0x0000000500007c02 */ /* 0x000fca0008000f00 */
[----:B------:R-:W1:Y:S02]  /*1280*/  SYNCS.PHASECHK.TRANS64.TRYWAIT P0, [UR4+0x30], R0 ;  /* 0x00003000ff0075a7 */ /* 0x000e640008001104 */
[----:B-1----:R-:W-:Y:S05]  /*1290*/  @!P0 BRA `(.L_x_22) ;  /* 0x0000002000d88947 */ /* 0x002fea0003800000 */
.L_x_58:
[----:B------:R-:W-:Y:S05]  /*12a0*/  BRA.U UP0, `(.L_x_15) ;  /* 0x00000001000c7547 */ /* 0x000fea000b800000 */
[----:B------:R-:W-:-:S13]  /*12b0*/  ELECT P0, URZ, PT ;  /* 0x0000000000ff782f */ /* 0x000fda0003800000 */
[----:B-1----:R-:W-:-:S04]  /*12c0*/  @P0 MOV R0, 0x11800 ;  /* 0x0001180000000802 */ /* 0x002fc80000000f00 */
[----:B------:R1:W-:Y:S03]  /*12d0*/  @P0 SYNCS.ARRIVE.TRANS64 RZ, [UR4], R0 ;  /* 0x00000000ffff09a7 */ /* 0x0003e60008000004 */
.L_x_15:
[----:B------:R-:W-:-:S13]  /*12e0*/  ISETP.NE.AND P0, PT, R5, 0x4, PT ;  /* 0x000000040500780c */ /* 0x000fda0003f05270 */
[----:B------:R-:W-:Y:S05]  /*12f0*/  @P0 BRA `(.L_x_23) ;  /* 0x0000000800bc0947 */ /* 0x000fea0003800000 */
[----:B------:R-:W5:Y:S08]  /*1300*/  S2UR UR25, SR_CTAID.Z ;  /* 0x00000000001979c3 */ /* 0x000f700000002700 */
[----:B------:R-:W-:Y:S01]  /*1310*/  BAR.SYNC.DEFER_BLOCKING 0x3, 0xa0 ;  /* 0x00c2800000007b1d */ /* 0x000fe20000010000 */
[----:B-1----:R-:W-:Y:S01]  /*1320*/  HFMA2 R3, -RZ, RZ, 0, 5.9604644775390625e-08 ;  /* 0x00000001ff037431 */ /* 0x002fe200000001ff */
[----:B-----5:R-:W-:-:S09]  /*1330*/  UISETP.GT.U32.AND UP0, UPT, UR25, 0xff, UPT ;  /* 0x000000ff1900788c */ /* 0x020fd2000bf04070 */
[----:B------:R-:W-:Y:S05]  /*1340*/  BRA.U UP0, `(.L_x_24) ;  /* 0x0000000900887547 */ /* 0x000fea000b800000 */
[----:B------:R-:W-:Y:S01]  /*1350*/  UMOV UR4, 0x400 ;  /* 0x0000040000047882 */ /* 0x000fe20000000000 */
[----:B------:R-:W1:Y:S01]  /*1360*/  LDCU UR7, c[0x0][0x374] ;  /* 0x00006e80ff0777ac */ /* 0x000e620008000800 */
[----:B------:R-:W-:Y:S01]  /*1370*/  MOV R3, 0x1 ;  /* 0x0000000100037802 */ /* 0x000fe20000000f00 */
[----:B------:R-:W-:Y:S01]  /*1380*/  ULEA UR12, UR12, UR4, 0x18 ;  /* 0x000000040c0c7291 */ /* 0x000fe2000f8ec0ff */
[----:B------:R-:W1:Y:S01]  /*1390*/  LDCU UR4, c[0x0][0x370] ;  /* 0x00006e00ff0477ac */ /* 0x000e620008000800 */
[----:B------:R-:W5:Y:S07]  /*13a0*/  LDCU UR38, c[0x0][0x378] ;  /* 0x00006f00ff2677ac */ /* 0x000f6e0008000800 */
[----:B------:R-:W4:Y:S01]  /*13b0*/  LDS R0, [UR12+0x78] ;  /* 0x0000780cff007984 */ /* 0x000f220008000800 */
[----:B------:R-:W-:Y:S01]  /*13c0*/  UMOV UR41, 0x10c02000 ;  /* 0x10c0200000297882 */ /* 0x000fe20000000000 */
[----:B------:R-:W-:-:S02]  /*13d0*/  ULOP3.LUT UR5, UR28, 0x1, URZ, 0x3c, !UPT ;  /* 0x000000011c057892 */ /* 0x000fc4000f8e3cff */
[----:B------:R-:W-:Y:S02]  /*13e0*/  USEL UR6, URZ, 0x4000, UP6 ;  /* 0x00004000ff067887 */ /* 0x000fe4000b000000 */
[----:B------:R-:W-:Y:S01]  /*13f0*/  USEL UR41, UR41, 0x10c00000, !UP5 ;  /* 0x10c0000029297887 */ /* 0x000fe2000e800000 */
[----:B------:R-:W-:Y:S01]  /*1400*/  UMOV UR27, 0x1 ;  /* 0x00000001001b7882 */ /* 0x000fe20000000000 */
[----:B------:R-:W-:Y:S02]  /*1410*/  UIADD3 UR17, UPT, UPT, UR12, 0x35c00, URZ ;  /* 0x00035c000c117890 */ /* 0x000fe4000fffe0ff */
[----:B-1----:R-:W-:Y:S02]  /*1420*/  UIMAD UR4, UR7, UR4, URZ ;  /* 0x00000004070472a4 */ /* 0x002fe4000f8e02ff */
[----:B------:R-:W-:Y:S02]  /*1430*/  USHF.L.U32 UR5, UR27, UR5, URZ ;  /* 0x000000051b057299 */ /* 0x000fe400080006ff */
[----:B------:R-:W-:-:S02]  /*1440*/  USHF.L.U32 UR27, UR27, UR28, URZ ;  /* 0x0000001c1b1b7299 */ /* 0x000fc400080006ff */
[----:B------:R-:W-:Y:S02]  /*1450*/  UIADD3 UR41, UPT, UPT, UR6, UR41, URZ ;  /* 0x0000002906297290 */ /* 0x000fe4000fffe0ff */
[----:B-----5:R-:W-:Y:S02]  /*1460*/  UIMAD UR38, UR4, UR38, URZ ;  /* 0x00000026042672a4 */ /* 0x020fe4000f8e02ff */
[----:B------:R-:W-:Y:S02]  /*1470*/  ULOP3.LUT UR27, UR5, 0xffff, UR27, 0xc8, !UPT ;  /* 0x0000ffff051b7892 */ /* 0x000fe4000f8ec81b */
[----:B------:R-:W-:Y:S02]  /*1480*/  UIADD3 UR18, UPT, UPT, UR12, 0x34400, URZ ;  /* 0x000344000c127890 */ /* 0x000fe4000fffe0ff */
[----:B------:R-:W-:Y:S02]  /*1490*/  UIADD3 UR19, UPT, UPT, UR12, 0x4400, URZ ;  /* 0x000044000c137890 */ /* 0x000fe4000fffe0ff */
[----:B------:R-:W-:-:S02]  /*14a0*/  UIADD3 UR20, UPT, UPT, UR12, 0x1c400, URZ ;  /* 0x0001c4000c147890 */ /* 0x000fc4000fffe0ff */
[----:B------:R-:W-:Y:S02]  /*14b0*/  USHF.R.U32.HI UR17, URZ, 0x4, UR17 ;  /* 0x00000004ff117899 */ /* 0x000fe40008011611 */
[----:B------:R-:W-:Y:S02]  /*14c0*/  USHF.R.U32.HI UR18, URZ, 0x4, UR18 ;  /* 0x00000004ff127899 */ /* 0x000fe40008011612 */
[----:B------:R-:W-:Y:S02]  /*14d0*/  USHF.R.U32.HI UR19, URZ, 0x4, UR19 ;  /* 0x00000004ff137899 */ /* 0x000fe40008011613 */
[----:B------:R-:W-:Y:S02]  /*14e0*/  USHF.R.U32.HI UR20, URZ, 0x4, UR20 ;  /* 0x00000004ff147899 */ /* 0x000fe40008011614 */
[----:B------:R-:W-:Y:S02]  /*14f0*/  ULOP3.LUT UR17, UR17, 0x3fc0, URZ, 0xc0, !UPT ;  /* 0x00003fc011117892 */ /* 0x000fe4000f8ec0ff */
[----:B------:R-:W-:Y:S01]  /*1500*/  ULOP3.LUT UR18, UR18, 0x3fc0, URZ, 0xc0, !UPT ;  /* 0x00003fc012127892 */ /* 0x000fe2000f8ec0ff */
[----:B----4-:R-:W-:Y:S01]  /*1510*/  R2UR UR39, R0 ;  /* 0x00000000002772ca */ /* 0x010fe200000e0000 */
[----:B------:R-:W-:-:S02]  /*1520*/  ULOP3.LUT UR19, UR19, 0x3fc0, URZ, 0xc0, !UPT ;  /* 0x00003fc013137892 */ /* 0x000fc4000f8ec0ff */
[----:B------:R-:W-:Y:S02]  /*1530*/  ULOP3.LUT UR20, UR20, 0x3fc0, URZ, 0xc0, !UPT ;  /* 0x00003fc014147892 */ /* 0x000fe4000f8ec0ff */
[----:B------:R-:W-:Y:S02]  /*1540*/  ULEA.HI UR38, UR38, UR38, URZ, 0x1 ;  /* 0x0000002626267291 */ /* 0x000fe4000f8f08ff */
[----:B------:R-:W-:Y:S02]  /*1550*/  UISETP.NE.AND UP0, UPT, UR31, URZ, UPT ;  /* 0x000000ff1f00728c */ /* 0x000fe4000bf05270 */
[----:B------:R-:W-:Y:S02]  /*1560*/  UIADD3 UR26, UPT, UPT, UR12, 0x60, URZ ;  /* 0x000000600c1a7890 */ /* 0x000fe4000fffe0ff */
[----:B------:R-:W-:Y:S02]  /*1570*/  ULOP3.LUT UR17, UR17, 0x10000, URZ, 0xfc, !UPT ;  /* 0x0001000011117892 */ /* 0x000fe4000f8efcff */
[----:B------:R-:W-:-:S02]  /*1580*/  UIADD3 UR10, UPT, UPT, UR39, 0x100, URZ ;  /* 0x00000100270a7890 */ /* 0x000fc4000fffe0ff */
[----:B------:R-:W-:Y:S02]  /*1590*/  UIADD3 UR8, UPT, UPT, UR39, 0x104, URZ ;  /* 0x0000010427087890 */ /* 0x000fe4000fffe0ff */
[----:B------:R-:W-:Y:S02]  /*15a0*/  UIADD3 UR6, UPT, UPT, UR39, -0x7fffff00, URZ ;  /* 0x8000010027067890 */ /* 0x000fe4000fffe0ff */
[----:B------:R-:W-:Y:S02]  /*15b0*/  UIADD3 UR4, UPT, UPT, UR39, -0x7ffffefc, URZ ;  /* 0x8000010427047890 */ /* 0x000fe4000fffe0ff */
[----:B------:R-:W-:Y:S02]  /*15c0*/  UIADD3 UR11, UPT, UPT, UR39, 0x108, URZ ;  /* 0x00000108270b7890 */ /* 0x000fe4000fffe0ff */
[----:B------:R-:W-:Y:S02]  /*15d0*/  UIADD3 UR9, UPT, UPT, UR39, 0x110, URZ ;  /* 0x0000011027097890 */ /* 0x000fe4000fffe0ff */
[----:B------:R-:W-:-:S02]  /*15e0*/  UIADD3 UR7, UPT, UPT, UR39, -0x7ffffef8, URZ ;  /* 0x8000010827077890 */ /* 0x000fc4000fffe0ff */
[----:B------:R-:W-:Y:S02]  /*15f0*/  UIADD3 UR5, UPT, UPT, UR39, -0x7ffffef0, URZ ;  /* 0x8000011027057890 */ /* 0x000fe4000fffe0ff */
[----:B------:R-:W-:Y:S02]  /*1600*/  USHF.R.U32.HI UR33, URZ, 0x1, UR10 ;  /* 0x00000001ff217899 */ /* 0x000fe4000801160a */
[----:B------:R-:W-:Y:S02]  /*1610*/  USHF.R.U32.HI UR32, URZ, 0x1, UR6 ;  /* 0x00000001ff207899 */ /* 0x000fe40008011606 */
[----:B------:R-:W-:Y:S02]  /*1620*/  USHF.R.U32.HI UR24, URZ, 0x1, UR8 ;  /* 0x00000001ff187899 */ /* 0x000fe40008011608 */
[----:B------:R-:W-:Y:S02]  /*1630*/  USHF.R.U32.HI UR16, URZ, 0x1, UR4 ;  /* 0x00000001ff107899 */ /* 0x000fe40008011604 */
[----:B------:R-:W-:-:S02]  /*1640*/  USHF.R.U32.HI UR52, URZ, 0x1a, UR11 ;  /* 0x0000001aff347899 */ /* 0x000fc4000801160b */
[----:B------:R-:W-:Y:S02]  /*1650*/  USHF.R.U32.HI UR46, URZ, 0x1a, UR7 ;  /* 0x0000001aff2e7899 */ /* 0x000fe40008011607 */
[----:B------:R-:W-:Y:S02]  /*1660*/  USHF.R.U32.HI UR42, URZ, 0x1a, UR9 ;  /* 0x0000001aff2a7899 */ /* 0x000fe40008011609 */
[----:B------:R-:W-:Y:S02]  /*1670*/  USHF.R.U32.HI UR40, URZ, 0x1a, UR5 ;  /* 0x0000001aff287899 */ /* 0x000fe40008011605 */
[----:B------:R-:W-:Y:S02]  /*1680*/  ULOP3.LUT UR33, UR33, 0x60000000, URZ, 0xc0, !UPT ;  /* 0x6000000021217892 */ /* 0x000fe4000f8ec0ff */
[----:B------:R-:W-:Y:S02]  /*1690*/  ULOP3.LUT UR32, UR32, 0x60000000, URZ, 0xc0, !UPT ;  /* 0x6000000020207892 */ /* 0x000fe4000f8ec0ff */
[----:B------:R-:W-:-:S02]  /*16a0*/  ULOP3.LUT UR24, UR24, 0x60000000, URZ, 0xc0, !UPT ;  /* 0x6000000018187892 */ /* 0x000fc4000f8ec0ff */
[----:B------:R-:W-:Y:S02]  /*16b0*/  ULOP3.LUT UR16, UR16, 0x60000000, URZ, 0xc0, !UPT ;  /* 0x6000000010107892 */ /* 0x000fe4000f8ec0ff */
[----:B------:R-:W-:Y:S02]  /*16c0*/  ULOP3.LUT UR52, UR33, 0x30, UR52, 0xf8, !UPT ;  /* 0x0000003021347892 */ /* 0x000fe4000f8ef834 */
[----:B------:R-:W-:Y:S02]  /*16d0*/  ULOP3.LUT UR46, UR32, 0x30, UR46, 0xf8, !UPT ;  /* 0x00000030202e7892 */ /* 0x000fe4000f8ef82e */
[----:B------:R-:W-:Y:S02]  /*16e0*/  ULOP3.LUT UR42, UR24, 0x30, UR42, 0xf8, !UPT ;  /* 0x00000030182a7892 */ /* 0x000fe4000f8ef82a */
[----:B------:R-:W-:Y:S02]  /*16f0*/  ULOP3.LUT UR40, UR16, 0x30, UR40, 0xf8, !UPT ;  /* 0x0000003010287892 */ /* 0x000fe4000f8ef828 */
[----:B------:R-:W-:-:S02]  /*1700*/  ULOP3.LUT UR53, UR52, UR41, URZ, 0xfc, !UPT ;  /* 0x0000002934357292 */ /* 0x000fc4000f8efcff */
[----:B------:R-:W-:Y:S02]  /*1710*/  ULOP3.LUT UR47, UR46, UR41, URZ, 0xfc, !UPT ;  /* 0x000000292e2f7292 */ /* 0x000fe4000f8efcff */
[----:B------:R-:W-:Y:S02]  /*1720*/  ULOP3.LUT UR43, UR42, UR41, URZ, 0xfc, !UPT ;  /* 0x000000292a2b7292 */ /* 0x000fe4000f8efcff */
[----:B------:R-:W-:Y:S02]  /*1730*/  ULOP3.LUT UR41, UR40, UR41, URZ, 0xfc, !UPT ;  /* 0x0000002928297292 */ /* 0x000fe4000f8efcff */
[----:B------:R-:W-:Y:S02]  /*1740*/  ULOP3.LUT UR18, UR18, 0x10000, URZ, 0xfc, !UPT ;  /* 0x0001000012127892 */ /* 0x000fe4000f8efcff */
[----:B------:R-:W-:Y:S02]  /*1750*/  ULOP3.LUT UR19, UR19, 0x10000, URZ, 0xfc, !UPT ;  /* 0x0001000013137892 */ /* 0x000fe4000f8efcff */
[----:B------:R-:W-:-:S02]  /*1760*/  ULOP3.LUT UR20, UR20, 0x10000, URZ, 0xfc, !UPT ;  /* 0x0001000014147892 */ /* 0x000fc4000f8efcff */
[----:B------:R-:W-:Y:S02]  /*1770*/  USHF.R.S32.HI UR38, URZ, 0x1, UR38 ;  /* 0x00000001ff267899 */ /* 0x000fe40008011426 */
[----:B------:R-:W-:Y:S01]  /*1780*/  UISETP.NE.AND UP1, UPT, UR31, URZ, UPT ;  /* 0x000000ff1f00728c */ /* 0x000fe2000bf25270 */
[----:B------:R-:W-:Y:S01]  /*1790*/  UMOV UR37, URZ ;  /* 0x000000ff00257c82 */ /* 0x000fe20008000000 */
[----:B------:R-:W-:Y:S01]  /*17a0*/  UMOV UR35, URZ ;  /* 0x000000ff00237c82 */ /* 0x000fe20008000000 */
[----:B------:R-:W-:Y:S01]  /*17b0*/  UMOV UR52, URZ ;  /* 0x000000ff00347c82 */ /* 0x000fe20008000000 */
[----:B------:R-:W-:Y:S01]  /*17c0*/  UMOV UR46, URZ ;  /* 0x000000ff002e7c82 */ /* 0x000fe20008000000 */
[----:B------:R-:W-:Y:S01]  /*17d0*/  UMOV UR42, URZ ;  /* 0x000000ff002a7c82 */ /* 0x000fe20008000000 */
[----:B------:R-:W-:-:S05]  /*17e0*/  UMOV UR40, URZ ;  /* 0x000000ff00287c82 */ /* 0x000fca0008000000 */
.L_x_32:
[----:B-1----:R-:W-:Y:S01]  /*17f0*/  PLOP3.LUT P1, PT, PT, PT, PT, 0x80, 0x8 ;  /* 0x000000000008781c */ /* 0x002fe20003f2f070 */
[----:B------:R-:W-:Y:S02]  /*1800*/  UIADD3 UR25, UPT, UPT, UR38, UR25, URZ ;  /* 0x0000001926197290 */ /* 0x000fe4000fffe0ff */
[----:B------:R-:W-:Y:S01]  /*1810*/  UPLOP3.LUT UP4, UPT, UPT, UPT, UPT, 0x40, 0x4 ;  /* 0x000000000004789c */ /* 0x000fe20003f8e870 */
[----:B----45:R-:W-:Y:S10]  /*1820*/  BRA.U UP0, `(.L_x_25) ;  /* 0x00000001001c7547 */ /* 0x030ff4000b800000 */
[----:B------:R-:W-:Y:S01]  /*1830*/  USHF.L.U32 UR16, UR37, 0x1f, URZ ;  /* 0x0000001f25107899 */ /* 0x000fe200080006ff */
[----:B------:R-:W-:Y:S01]  /*1840*/  SHF.L.U32 R2, R3, 0x1f, RZ ;  /* 0x0000001f03027819 */ /* 0x000fe200000006ff */
[----:B------:R-:W-:-:S04]  /*1850*/  ULEA UR24, UR35, UR12, 0x3 ;  /* 0x0000000c23187291 */ /* 0x000fc8000f8e18ff */
[----:B------:R-:W-:-:S05]  /*1860*/  MOV R0, UR16 ;  /* 0x0000001000007c02 */ /* 0x000fca0008000f00 */
[----:B------:R1:W4:Y:S01]  /*1870*/  SYNCS.PHASECHK.TRANS64.TRYWAIT P1, [UR24], R0 ;  /* 0x00000000ff0075a7 */ /* 0x0003220008021118 */
[----:B------:R-:W5:Y:S02]  /*1880*/  SYNCS.PHASECHK.TRANS64.TRYWAIT P0, [UR12+0x68], R2 ;  /* 0x00006802ff0075a7 */ /* 0x000f64000800110c */
[----:B-1--45:R-:W-:Y:S05]  /*1890*/  @!P0 BRA `(.L_x_26) ;  /* 0x0000001c00788947 */ /* 0x032fea0003800000 */
.L_x_25:
[----:B------:R-:W-:-:S05]  /*18a0*/  UMOV UR33, URZ ;  /* 0x000000ff00217c82 */ /* 0x000fca0008000000 */
.L_x_30:
[----:B-1--45:R-:W-:Y:S05]  /*18b0*/  BRA.U UP0, `(.L_x_27) ;  /* 0x0000000100d07547 */ /* 0x032fea000b800000 */
[----:B------:R-:W-:Y:S02]  /*18c0*/  USHF.L.U32 UR24, UR35, 0xa, URZ ;  /* 0x0000000a23187899 */ /* 0x000fe400080006ff */
[----:B------:R-:W-:Y:S02]  /*18d0*/  ULEA UR68, UR35, UR18, 0x6 ;  /* 0x0000001223447291 */ /* 0x000fe4000f8e30ff */
[----:B------:R-:W-:Y:S02]  /*18e0*/  UIADD3 UR34, UPT, UPT, UR24, 0x6, URZ ;  /* 0x0000000618227890 */ /* 0x000fe4000fffe0ff */
[----:B------:R-:W-:Y:S02]  /*18f0*/  ULEA UR64, UR35, UR17, 0x7 ;  /* 0x0000001123407291 */ /* 0x000fe4000f8e38ff */
[----:B------:R-:W-:Y:S02]  /*1900*/  ULEA UR16, UR35, UR12, 0x3 ;  /* 0x0000000c23107291 */ /* 0x000fe4000f8e18ff */
[----:B------:R-:W-:Y:S02]  /*1910*/  UIADD3 UR36, UPT, UPT, UR34, UR20, URZ ;  /* 0x0000001422247290 */ /* 0x000fe4000fffe0ff */
[----:B------:R-:W-:Y:S02]  /*1920*/  UIADD3 UR66, UPT, UPT, UR68, 0x20, URZ ;  /* 0x0000002044427890 */ /* 0x000fe4000fffe0ff */
[----:B------:R-:W-:Y:S02]  /*1930*/  UIADD3 UR62, UPT, UPT, UR64, 0x40, URZ ;  /* 0x00000040403e7890 */ /* 0x000fe4000fffe0ff */
[----:B------:R-:W-:Y:S02]  /*1940*/  UIADD3 UR60, UPT, UPT, UR64, 0x20, URZ ;  /* 0x00000020403c7890 */ /* 0x000fe4000fffe0ff */
[----:B------:R-:W-:Y:S02]  /*1950*/  UIADD3 UR58, UPT, UPT, UR64, 0x60, URZ ;  /* 0x00000060403a7890 */ /* 0x000fe4000fffe0ff */
[----:B------:R-:W-:Y:S02]  /*1960*/  UIADD3 UR56, UPT, UPT, UR24, UR20, URZ ;  /* 0x0000001418387290 */ /* 0x000fe4000fffe0ff */
[----:B------:R-:W-:Y:S02]  /*1970*/  UIADD3 UR54, UPT, UPT, UR24, UR19, URZ ;  /* 0x0000001318367290 */ /* 0x000fe4000fffe0ff */
[----:B------:R-:W-:Y:S02]  /*1980*/  UIADD3 UR50, UPT, UPT, UR20, 0x2, UR24 ;  /* 0x0000000214327890 */ /* 0x000fe4000fffe018 */
[----:B------:R-:W-:Y:S02]  /*1990*/  UIADD3 UR48, UPT, UPT, UR19, 0x2, UR24 ;  /* 0x0000000213307890 */ /* 0x000fe4000fffe018 */
[----:B------:R-:W-:Y:S02]  /*19a0*/  UIADD3 UR44, UPT, UPT, UR20, 0x4, UR24 ;  /* 0x00000004142c7890 */ /* 0x000fe4000fffe018 */
[----:B------:R-:W-:Y:S02]  /*19b0*/  UIADD3 UR70, UPT, UPT, UR19, 0x4, UR24 ;  /* 0x0000000413467890 */ /* 0x000fe4000fffe018 */
[----:B------:R-:W-:Y:S02]  /*19c0*/  UIADD3 UR32, UPT, UPT, UR16, 0x30, URZ ;  /* 0x0000003010207890 */ /* 0x000fe4000fffe0ff */
[----:B------:R-:W-:Y:S01]  /*19d0*/  UIADD3 UR34, UPT, UPT, UR34, UR19, URZ ;  /* 0x0000001322227290 */ /* 0x000fe2000fffe0ff */
[----:B------:R-:W-:Y:S01]  /*19e0*/  UMOV UR69, 0x4008 ;  /* 0x0000400800457882 */ /* 0x000fe20000000000 */
        /* <DEDUP_REMOVED lines=11> */
[----:B------:R-:W-:Y:S05]  /*1aa0*/  @P1 BRA `(.L_x_28) ;  /* 0x0000000000101947 */ /* 0x000fea0003800000 */
[----:B------:R-:W-:Y:S06]  /*1ab0*/  USHF.L.U32 UR24, UR37, 0x1f, URZ ;  /* 0x0000001f25187899 */ /* 0x000fec00080006ff */
[----:B-1----:R-:W-:Y:S04]  /*1ac0*/  MOV R0, UR24 ;  /* 0x0000001800007c02 */ /* 0x002fe80008000f00 */
[----:B------:R-:W1:Y:S02]  /*1ad0*/  SYNCS.PHASECHK.TRANS64.TRYWAIT P0, [UR16], R0 ;  /* 0x00000000ff0075a7 */ /* 0x000e640008001110 */
[----:B-1----:R-:W-:Y:S05]  /*1ae0*/  @!P0 BRA `(.L_x_29) ;  /* 0x0000001c00048947 */ /* 0x002fea0003800000 */
.L_x_28:
[----:B------:R4:W-:Y:S01]  /*1af0*/  UTCCP.T.S.2CTA.4x32dp128bit tmem[UR39+0x100], gdesc[UR68] ;  /* 0x00010044270079e7 */ /* 0x0009e20009300000 */
[----:B------:R4:W-:Y:S01]  /*1b00*/  UTCCP.T.S.2CTA.4x32dp128bit tmem[UR39+0x104], gdesc[UR66] ;  /* 0x00010442270079e7 */ /* 0x0009e20009300000 */
[----:B------:R4:W-:Y:S01]  /*1b10*/  UTCCP.T.S.2CTA.4x32dp128bit tmem[UR39+0x108], gdesc[UR64] ;  /* 0x00010840270079e7 */ /* 0x0009e20009300000 */
[----:B------:R4:W-:Y:S01]  /*1b20*/  UTCCP.T.S.2CTA.4x32dp128bit tmem[UR39+0x10c], gdesc[UR62] ;  /* 0x00010c3e270079e7 */ /* 0x0009e20009300000 */
[----:B------:R4:W-:Y:S01]  /*1b30*/  UTCCP.T.S.2CTA.4x32dp128bit tmem[UR39+0x110], gdesc[UR60] ;  /* 0x0001103c270079e7 */ /* 0x0009e20009300000 */
[----:B------:R4:W-:Y:S01]  /*1b40*/  UTCCP.T.S.2CTA.4x32dp128bit tmem[UR39+0x114], gdesc[UR58] ;  /* 0x0001143a270079e7 */ /* 0x0009e20009300000 */
[----:B------:R4:W-:Y:S01]  /*1b50*/  UTCQMMA.2CTA gdesc[UR54], gdesc[UR56], tmem[UR39], tmem[UR52], idesc[UR53], tmem[UR10], UP4 ;  /* 0x000a343836007dea */ /* 0x0009e2000a200327 */
[----:B------:R-:W-:Y:S01]  /*1b60*/  UPLOP3.LUT UP4, UPT, UPT, UPT, UPT, 0x80, 0x8 ;  /* 0x000000000008789c */ /* 0x000fe20003f8f070 */
[----:B------:R4:W-:Y:S01]  /*1b70*/  UTCQMMA.2CTA gdesc[UR48], gdesc[UR50], tmem[UR39], tmem[UR46], idesc[UR47], tmem[UR6], UPT ;  /* 0x00062e3230007dea */ /* 0x0009e2000ba00327 */
[----:B------:R4:W-:Y:S01]  /*1b80*/  UTCQMMA.2CTA gdesc[UR70], gdesc[UR44], tmem[UR39], tmem[UR42], idesc[UR43], tmem[UR8], UPT ;  /* 0x00082a2c46007dea */ /* 0x0009e2000ba00327 */
[----:B------:R-:W-:Y:S01]  /*1b90*/  UMOV UR72, UR36 ;  /* 0x0000002400487c82 */ /* 0x000fe20008000000 */
[----:B------:R-:W-:Y:S01]  /*1ba0*/  UMOV UR73, 0x40004040 ;  /* 0x4000404000497882 */ /* 0x000fe20000000000 */
[----:B------:R-:W-:Y:S01]  /*1bb0*/  UMOV UR74, UR34 ;  /* 0x00000022004a7c82 */ /* 0x000fe20008000000 */
[----:B------:R-:W-:Y:S02]  /*1bc0*/  UMOV UR75, 0x40004040 ;  /* 0x40004040004b7882 */ /* 0x000fe40000000000 */
[----:B------:R4:W-:Y:S01]  /*1bd0*/  UTCQMMA.2CTA gdesc[UR74], gdesc[UR72], tmem[UR39], tmem[UR40], idesc[UR41], tmem[UR4], UPT ;  /* 0x000428484a007dea */ /* 0x0009e2000ba00327 */
[----:B------:R4:W-:Y:S01]  /*1be0*/  UTCBAR.2CTA.MULTICAST [UR32], URZ, UR27 ;  /* 0x000000ff200073e9 */ /* 0x0009e2000820081b */
[----:B------:R-:W-:Y:S01]  /*1bf0*/  NOP ;  /* 0x0000000000007918 */ /* 0x000fe20000000000 */
.L_x_27:
[----:B------:R-:W-:Y:S01]  /*1c00*/  UIADD3 UR35, UPT, UPT, UR35, 0x1, URZ ;  /* 0x0000000123237890 */ /* 0x000fe2000fffe0ff */
[----:B------:R-:W-:Y:S01]  /*1c10*/  PLOP3.LUT P1, PT, PT, PT, PT, 0x80, 0x8 ;  /* 0x000000000008781c */ /* 0x000fe20003f2f070 */
[----:B------:R-:W-:Y:S02]  /*1c20*/  UISETP.GT.U32.AND UP3, UPT, UR33, 0x1e, UPT ;  /* 0x0000001e2100788c */ /* 0x000fe4000bf64070 */
[----:B------:R-:W-:Y:S02]  /*1c30*/  UISETP.NE.AND UP2, UPT, UR35, 0x6, UPT ;  /* 0x000000062300788c */ /* 0x000fe4000bf45270 */
[----:B------:R-:W-:Y:S02]  /*1c40*/  UISETP.NE.OR UP3, UPT, UR31, URZ, UP3 ;  /* 0x000000ff1f00728c */ /* 0x000fe40009f65670 */
[----:B------:R-:W-:Y:S02]  /*1c50*/  USEL UR16, URZ, 0x1, UP2 ;  /* 0x00000001ff107887 */ /* 0x000fe40009000000 */
[----:B------:R-:W-:Y:S02]  /*1c60*/  USEL UR35, UR35, URZ, UP2 ;  /* 0x000000ff23237287 */ /* 0x000fe40009000000 */
[----:B------:R-:W-:Y:S01]  /*1c70*/  ULOP3.LUT UR37, UR37, UR16, URZ, 0x3c, !UPT ;  /* 0x0000001025257292 */ /* 0x000fe2000f8e3cff */
[----:B------:R-:W-:Y:S01]  /*1c80*/  PLOP3.LUT P0, PT, PT, PT, UP3, 0x80, 0x8 ;  /* 0x000000000008781c */ /* 0x000fe20003f0f038 */
[----:B------:R-:W-:Y:S03]  /*1c90*/  UIADD3 UR33, UPT, UPT, UR33, 0x1, URZ ;  /* 0x0000000121217890 */ /* 0x000fe6000fffe0ff */
[----:B------:R-:W-:Y:S02]  /*1ca0*/  @!UP3 USHF.L.U32 UR16, UR37, 0x1f, URZ ;  /* 0x0000001f2510b899 */ /* 0x000fe400080006ff */
[----:B------:R-:W-:Y:S02]  /*1cb0*/  @!UP3 ULEA UR24, UR35, UR12, 0x3 ;  /* 0x0000000c2318b291 */ /* 0x000fe4000f8e18ff */
[----:B------:R-:W-:Y:S02]  /*1cc0*/  UISETP.NE.AND UP2, UPT, UR33, 0x20, UPT ;  /* 0x000000202100788c */ /* 0x000fe4000bf45270 */
[----:B-1----:R-:W-:Y:S05]  /*1cd0*/  IMAD.U32 R0, RZ, RZ, UR16 ;  /* 0x00000010ff007e24 */ /* 0x002fea000f8e00ff */
[----:B------:R5:W1:Y:S02]  /*1ce0*/  @!P0 SYNCS.PHASECHK.TRANS64.TRYWAIT P1, [UR24], R0 ;  /* 0x00000000ff0085a7 */ /* 0x000a640008021118 */
[----:B------:R-:W-:Y:S05]  /*1cf0*/  BRA.U UP2, `(.L_x_30) ;  /* 0xfffffff902ec7547 */ /* 0x000fea000b83ffff */
[----:B------:R-:W-:Y:S05]  /*1d00*/  BRA.U UP1, `(.L_x_31) ;  /* 0x00000001010c7547 */ /* 0x000fea000b800000 */
[----:B------:R-:W-:Y:S02]  /*1d10*/  UMOV UR16, 0x3 ;  /* 0x0000000300107882 */ /* 0x000fe40000000000 */
[----:B------:R4:W-:Y:S01]  /*1d20*/  UTCBAR.2CTA.MULTICAST [UR26], URZ, UR16 ;  /* 0x000000ff1a0073e9 */ /* 0x0009e20008200810 */
[----:B------:R-:W-:Y:S02]  /*1d30*/  NOP ;  /* 0x0000000000007918 */ /* 0x000fe40000000000 */
.L_x_31:
[----:B------:R-:W-:Y:S01]  /*1d40*/  UISETP.GE.AND UP2, UPT, UR25, 0x100, UPT ;  /* 0x000001001900788c */ /* 0x000fe2000bf46270 */
[----:B------:R-:W-:-:S08]  /*1d50*/  LOP3.LUT R3, R3, 0x1, RZ, 0x3c, !PT ;  /* 0x0000000103037812 */ /* 0x000fd000078e3cff */
[----:B------:R-:W-:Y:S05]  /*1d60*/  BRA.U !UP2, `(.L_x_32) ;  /* 0xfffffff90aa07547 */ /* 0x000fea000b83ffff */
.L_x_24:
[----:B------:R-:W-:-:S09]  /*1d70*/  UISETP.NE.AND UP0, UPT, UR28, URZ, UPT ;  /* 0x000000ff1c00728c */ /* 0x000fd2000bf05270 */
[----:B------:R-:W-:Y:S05]  /*1d80*/  BRA.U UP0, `(.L_x_23) ;  /* 0x0000000100187547 */ /* 0x000fea000b800000 */
[----:B-----5:R-:W5:Y:S01]  /*1d90*/  S2R R0, SR_CgaCtaId ;  /* 0x0000000000007919 */ /* 0x020f620000008800 */
[----:B------:R-:W-:Y:S01]  /*1da0*/  MOV R7, 0x400 ;  /* 0x0000040000077802 */ /* 0x000fe20000000f00 */
[----:B------:R-:W-:-:S03]  /*1db0*/  IMAD.U32 R2, R3, -0x80000000, RZ ;  /* 0x8000000003027824 */ /* 0x000fc600078e00ff */
[----:B-----5:R-:W-:-:S04]  /*1dc0*/  LEA R7, R0, R7, 0x18 ;  /* 0x0000000700077211 */ /* 0x020fc800078ec0ff */
[----:B------:R-:W5:Y:S02]  /*1dd0*/  SYNCS.PHASECHK.TRANS64.TRYWAIT P0, [R7+URZ+0x68], R2 ;  /* 0x00006802070075a7 */ /* 0x000f6400080011ff */
[----:B-----5:R-:W-:Y:S05]  /*1de0*/  @!P0 BRA `(.L_x_33) ;  /* 0x0000001800648947 */ /* 0x020fea0003800000 */
.L_x_23:
[----:B------:R-:W-:-:S13]  /*1df0*/  ISETP.GT.AND P0, PT, R5, 0x3, PT ;  /* 0x000000030500780c */ /* 0x000fda0003f04270 */
[----:B-12345:R-:W-:Y:S05]  /*1e00*/  @P0 EXIT ;  /* 0x000000000000094d */ /* 0x03efea0003800000 */
[----:B------:R-:W-:-:S13]  /*1e10*/  ISETP.NE.AND P0, PT, R5, RZ, PT ;  /* 0x000000ff0500720c */ /* 0x000fda0003f05270 */
[----:B------:R-:W-:Y:S05]  /*1e20*/  @P0 BRA `(.L_x_34) ;  /* 0x00000004008c0947 */ /* 0x000fea0003800000 */
[----:B------:R-:W1:Y:S01]  /*1e30*/  S2R R6, SR_CgaCtaId ;  /* 0x0000000000067919 */ /* 0x000e620000008800 */
[----:B------:R-:W-:Y:S01]  /*1e40*/  NOP ;  /* 0x0000000000007918 */ /* 0x000fe20000000000 */
[----:B------:R-:W-:Y:S02]  /*1e50*/  MOV R3, 0x40 ;  /* 0x0000004000037802 */ /* 0x000fe40000000f00 */
[----:B------:R-:W-:Y:S02]  /*1e60*/  MOV R5, 0x400 ;  /* 0x0000040000057802 */ /* 0x000fe40000000f00 */
[C---:B-1----:R-:W-:Y:S02]  /*1e70*/  LEA R0, R6.reuse, R3, 0x18 ;  /* 0x0000000306007211 */ /* 0x042fe400078ec0ff */
[----:B------:R-:W-:-:S04]  /*1e80*/  LEA R5, R6, R5, 0x18 ;  /* 0x0000000506057211 */ /* 0x000fc800078ec0ff */
[----:B------:R-:W1:Y:S02]  /*1e90*/  LDS.U8 R0, [R0] ;  /* 0x0000000000007984 */ /* 0x000e640000000000 */
[----:B-1----:R-:W-:-:S13]  /*1ea0*/  ISETP.NE.AND P0, PT, R0, RZ, PT ;  /* 0x000000ff0000720c */ /* 0x002fda0003f05270 */
[----:B------:R-:W-:Y:S05]  /*1eb0*/  @P0 BRA `(.L_x_35) ;  /* 0x0000000400500947 */ /* 0x000fea0003800000 */
[C---:B------:R-:W-:Y:S02]  /*1ec0*/  LOP3.LUT R0, R6.reuse, 0x1, RZ, 0xc0, !PT ;  /* 0x0000000106007812 */ /* 0x040fe400078ec0ff */
[----:B------:R-:W-:Y:S02]  /*1ed0*/  LOP3.LUT R13, R6, 0x1, RZ, 0x3c, !PT ;  /* 0x00000001060d7812 */ /* 0x000fe400078e3cff */
[----:B------:R-:W-:-:S13]  /*1ee0*/  ISETP.NE.U32.AND P1, PT, R0, 0x1, PT ;  /* 0x000000010000780c */ /* 0x000fda0003f25070 */
[----:B------:R-:W-:Y:S05]  /*1ef0*/  @!P1 BRA `(.L_x_36) ;  /* 0x0000000000c49947 */ /* 0x000fea0003800000 */
[----:B------:R-:W-:Y:S01]  /*1f00*/  ELECT P0, URZ, PT ;  /* 0x0000000000ff782f */ /* 0x000fe20003800000 */
[----:B------:R-:W-:-:S12]  /*1f10*/  BSSY B0, `(.L_x_36) ;  /* 0x000002f000007945 */ /* 0x000fd80003800000 */
[----:B------:R-:W-:Y:S05]  /*1f20*/  @!P0 BRA `(.L_x_37) ;  /* 0x0000000000b48947 */ /* 0x000fea0003800000 */
[----:B------:R-:W-:-:S05]  /*1f30*/  UMOV UR4, 0x10 ;  /* 0x0000001000047882 */ /* 0x000fca0000000000 */
[----:B------:R-:W-:Y:S04]  /*1f40*/  DEPBAR.LE SB1, 0x36 ;  /* 0x00009d800000791a */ /* 0x000fe80000000000 */
[----:B------:R-:W1:Y:S02]  /*1f50*/  UTCATOMSWS.2CTA.FIND_AND_SET.ALIGN UP0, UR4, UR4 ;  /* 0x00000004000475e3 */ /* 0x000e640008200800 */
[----:B-1----:R-:W-:Y:S01]  /*1f60*/  PLOP3.LUT P0, PT, PT, PT, UP0, 0x80, 0x8 ;  /* 0x000000000008781c */ /* 0x002fe20003f0f008 */
[----:B------:R-:W-:-:S03]  /*1f70*/  IMAD.U32 R12, RZ, RZ, UR4 ;  /* 0x00000004ff0c7e24 */ /* 0x000fc6000f8e00ff */
[----:B------:R-:W-:-:S04]  /*1f80*/  SEL R0, RZ, 0xffffffff, !P0 ;  /* 0xffffffffff007807 */ /* 0x000fc80004000000 */
[----:B------:R-:W-:-:S13]  /*1f90*/  ISETP.NE.AND P0, PT, R0, RZ, PT ;  /* 0x000000ff0000720c */ /* 0x000fda0003f05270 */
[----:B------:R-:W-:Y:S05]  /*1fa0*/  @P0 BRA `(.L_x_38) ;  /* 0x0000000000240947 */ /* 0x000fea0003800000 */
.L_x_39:
[----:B------:R-:W-:Y:S05]  /*1fb0*/  NANOSLEEP 0x64 ;  /* 0x000000640000795d */ /* 0x000fea0003800000 */
[----:B------:R-:W-:-:S05]  /*1fc0*/  UMOV UR4, 0x10 ;  /* 0x0000001000047882 */ /* 0x000fca0000000000 */
[----:B------:R-:W-:Y:S04]  /*1fd0*/  DEPBAR.LE SB1, 0x36 ;  /* 0x00009d800000791a */ /* 0x000fe80000000000 */
[----:B------:R-:W1:Y:S02]  /*1fe0*/  UTCATOMSWS.2CTA.FIND_AND_SET.ALIGN UP0, UR4, UR4 ;  /* 0x00000004000475e3 */ /* 0x000e640008200800 */
[----:B-1----:R-:W-:Y:S01]  /*1ff0*/  PLOP3.LUT P0, PT, PT, PT, UP0, 0x80, 0x8 ;  /* 0x000000000008781c */ /* 0x002fe20003f0f008 */
[----:B------:R-:W-:-:S03]  /*2000*/  IMAD.U32 R12, RZ, RZ, UR4 ;  /* 0x00000004ff0c7e24 */ /* 0x000fc6000f8e00ff */
[----:B------:R-:W-:-:S04]  /*2010*/  SEL R0, RZ, 0xffffffff, !P0 ;  /* 0xffffffffff007807 */ /* 0x000fc80004000000 */
[----:B------:R-:W-:-:S13]  /*2020*/  ISETP.NE.AND P0, PT, R0, RZ, PT ;  /* 0x000000ff0000720c */ /* 0x000fda0003f05270 */
[----:B------:R-:W-:Y:S05]  /*2030*/  @!P0 BRA `(.L_x_39) ;  /* 0xfffffffc00dc8947 */ /* 0x000fea000383ffff */
.L_x_38:
[----:B------:R-:W-:Y:S01]  /*2040*/  MOV R11, 0x60 ;  /* 0x00000060000b7802 */ /* 0x000fe20000000f00 */
[----:B------:R-:W-:Y:S01]  /*2050*/  VIADD R2, R5, 0x78 ;  /* 0x0000007805027836 */ /* 0x000fe20000000000 */
[----:B------:R-:W-:Y:S01]  /*2060*/  MOV R3, 0x58 ;  /* 0x0000005800037802 */ /* 0x000fe20000000f00 */
[----:B------:R-:W-:Y:S01]  /*2070*/  IMAD.MOV.U32 R8, RZ, RZ, 0x4 ;  /* 0x00000004ff087424 */ /* 0x000fe200078e00ff */
[C---:B------:R-:W-:Y:S02]  /*2080*/  LEA R11, R6.reuse, R11, 0x18 ;  /* 0x0000000b060b7211 */ /* 0x040fe400078ec0ff */
[----:B------:R-:W-:-:S03]  /*2090*/  LEA R0, R6, R3, 0x18 ;  /* 0x0000000306007211 */ /* 0x000fc600078ec0ff */
[----:B------:R-:W1:Y:S02]  /*20a0*/  LDS R14, [R11] ;  /* 0x000000000b0e7984 */ /* 0x000e640000000800 */
[----:B-1----:R-:W-:-:S04]  /*20b0*/  IMAD.U32 R14, R14, -0x80000000, RZ ;  /* 0x800000000e0e7824 */ /* 0x002fc800078e00ff */
[----:B------:R-:W1:Y:S02]  /*20c0*/  SYNCS.PHASECHK.TRANS64.TRYWAIT P0, [R0+URZ], R14 ;  /* 0x0000000e000075a7 */ /* 0x000e6400080011ff */
[----:B-1----:R-:W-:Y:S05]  /*20d0*/  @P0 BRA `(.L_x_40) ;  /* 0x0000000000080947 */ /* 0x002fea0003800000 */
[----:B------:R-:W1:Y:S02]  /*20e0*/  SYNCS.PHASECHK.TRANS64.TRYWAIT P0, [R0+URZ], R14 ;  /* 0x0000000e000075a7 */ /* 0x000e6400080011ff */
[----:B-1----:R-:W-:Y:S05]  /*20f0*/  @!P0 BRA `(.L_x_41) ;  /* 0x0000001400b88947 */ /* 0x002fea0003800000 */
.L_x_40:
[C---:B------:R-:W-:Y:S01]  /*2100*/  PRMT R3, R13.reuse, 0x654, R0 ;  /* 0x000006540d037816 */ /* 0x040fe20000000000 */
[C---:B------:R-:W-:Y:S01]  /*2110*/  IMAD.SHL.U32 R10, R12.reuse, 0x20, RZ ;  /* 0x000000200c0a7824 */ /* 0x040fe200078e00ff */
[----:B------:R-:W-:Y:S01]  /*2120*/  PRMT R2, R13, 0x654, R2 ;  /* 0x000006540d027816 */ /* 0x000fe20000000002 */
[----:B------:R-:W-:Y:S01]  /*2130*/  IMAD.MOV.U32 R7, RZ, RZ, 0xffff ;  /* 0x0000ffffff077424 */ /* 0x000fe200078e00ff */
[----:B------:R2:W-:Y:S01]  /*2140*/  SYNCS.ARRIVE.TRANS64.RED RZ, [R3+URZ], R8 ;  /* 0x0000000803ff79a7 */ /* 0x0005e200080004ff */
[----:B-1----:R-:W-:Y:S01]  /*2150*/  IMAD.MOV.U32 R0, RZ, RZ, 0x1 ;  /* 0x00000001ff007424 */ /* 0x002fe200078e00ff */
[----:B------:R1:W-:Y:S01]  /*2160*/  STS [R5+0x78], R10 ;  /* 0x0000780a05007388 */ /* 0x0003e20000000800 */
[----:B------:R-:W-:Y:S01]  /*2170*/  VIADD R9, R12, 0x10 ;  /* 0x000000100c097836 */ /* 0x000fe20000000000 */
[----:B------:R-:W-:Y:S02]  /*2180*/  SHF.L.U32 R7, R7, R12, RZ ;  /* 0x0000000c07077219 */ /* 0x000fe400000006ff */
[----:B------:R1:W-:Y:S02]  /*2190*/  STAS [R2.64], R12 ;  /* 0x0000000c02007dbd */ /* 0x0003e4000c0008ff */
[----:B--2---:R-:W-:-:S02]  /*21a0*/  SHF.L.U32 R8, R0, R9, RZ ;  /* 0x0000000900087219 */ /* 0x004fc400000006ff */
[----:B------:R-:W-:Y:S02]  /*21b0*/  MOV R9, 0x50 ;  /* 0x0000005000097802 */ /* 0x000fe40000000f00 */
[----:B------:R-:W-:Y:S02]  /*21c0*/  LOP3.LUT R7, R8, R7, RZ, 0xfc, !PT ;  /* 0x0000000708077212 */ /* 0x000fe400078efcff */
[----:B------:R-:W-:-:S05]  /*21d0*/  LEA R8, R6, R9, 0x18 ;  /* 0x0000000906087211 */ /* 0x000fca00078ec0ff */
[----:B------:R1:W-:Y:S04]  /*21e0*/  ATOMS.OR RZ, [R8], R7 ;  /* 0x0000000708ff738c */ /* 0x0003e80003000000 */
[----:B------:R1:W-:Y:S02]  /*21f0*/  ATOMS.XOR RZ, [R11], R0 ;  /* 0x000000000bff738c */ /* 0x0003e40003800000 */
.L_x_37:
[----:B------:R-:W-:Y:S05]  /*2200*/  BSYNC B0 ;  /* 0x0000000000007941 */ /* 0x000fea0003800000 */
.L_x_36:
[----:B------:R-:W-:Y:S05]  /*2210*/  @P1 BRA `(.L_x_42) ;  /* 0x0000000000881947 */ /* 0x000fea0003800000 */
[----:B------:R-:W-:Y:S05]  /*2220*/  WARPSYNC.ALL ;  /* 0x0000000000007948 */ /* 0x000fea0003800000 */
[----:B------:R-:W-:Y:S01]  /*2230*/  NOP ;  /* 0x0000000000007918 */ /* 0x000fe20000000000 */
[----:B------:R-:W-:-:S13]  /*2240*/  ELECT P0, URZ, PT ;  /* 0x0000000000ff782f */ /* 0x000fda0003800000 */
[----:B------:R-:W-:Y:S05]  /*2250*/  @!P0 BRA `(.L_x_42) ;  /* 0x0000000000788947 */ /* 0x000fea0003800000 */
[----:B-1----:R-:W-:Y:S02]  /*2260*/  MOV R3, 0x60 ;  /* 0x0000006000037802 */ /* 0x002fe40000000f00 */
[----:B------:R-:W-:Y:S02]  /*2270*/  MOV R7, 0x58 ;  /* 0x0000005800077802 */ /* 0x000fe40000000f00 */
        /* <DEDUP_REMOVED lines=8> */
.L_x_43:
[----:B------:R-:W2:Y:S01]  /*2300*/  LDS R9, [R5+0x78] ;  /* 0x0000780005097984 */ /* 0x000ea20000000800 */
[----:B------:R-:W-:Y:S01]  /*2310*/  IMAD.MOV.U32 R2, RZ, RZ, 0xffff ;  /* 0x0000ffffff027424 */ /* 0x000fe200078e00ff */
[----:B-1----:R-:W-:Y:S01]  /*2320*/  PRMT R8, R13, 0x654, R8 ;  /* 0x000006540d087816 */ /* 0x002fe20000000008 */
[----:B------:R-:W-:Y:S02]  /*2330*/  IMAD.MOV.U32 R0, RZ, RZ, 0x1 ;  /* 0x00000001ff007424 */ /* 0x000fe400078e00ff */
[C---:B--2---:R-:W-:Y:S01]  /*2340*/  IMAD.SHL.U32 R10, R9.reuse, 0x20, RZ ;  /* 0x00000020090a7824 */ /* 0x044fe200078e00ff */
[----:B------:R-:W-:Y:S01]  /*2350*/  SHF.L.U32 R2, R2, R9, RZ ;  /* 0x0000000902027219 */ /* 0x000fe200000006ff */
[----:B------:R-:W-:-:S03]  /*2360*/  VIADD R7, R9, 0x10 ;  /* 0x0000001009077836 */ /* 0x000fc60000000000 */
[----:B------:R2:W-:Y:S02]  /*2370*/  STS [R5+0x78], R10 ;  /* 0x0000780a05007388 */ /* 0x0005e40000000800 */
[----:B------:R-:W-:Y:S02]  /*2380*/  SHF.L.U32 R9, R0, R7, RZ ;  /* 0x0000000700097219 */ /* 0x000fe400000006ff */
[----:B------:R-:W-:Y:S02]  /*2390*/  MOV R7, 0x50 ;  /* 0x0000005000077802 */ /* 0x000fe40000000f00 */
[----:B------:R-:W-:Y:S02]  /*23a0*/  LOP3.LUT R2, R9, R2, RZ, 0xfc, !PT ;  /* 0x0000000209027212 */ /* 0x000fe400078efcff */
[----:B------:R-:W-:-:S05]  /*23b0*/  LEA R7, R6, R7, 0x18 ;  /* 0x0000000706077211 */ /* 0x000fca00078ec0ff */
[----:B------:R2:W-:Y:S01]  /*23c0*/  ATOMS.OR RZ, [R7], R2 ;  /* 0x0000000207ff738c */ /* 0x0005e20003000000 */
[----:B------:R2:W-:Y:S03]  /*23d0*/  SYNCS.ARRIVE.TRANS64.RED.A1T0 RZ, [R8+URZ], RZ ;  /* 0x000000ff08ff79a7 */ /* 0x0005e600081004ff */
[----:B------:R2:W-:Y:S01]  /*23e0*/  ATOMS.XOR RZ, [R3], R0 ;  /* 0x0000000003ff738c */ /* 0x0005e20003800000 */
[----:B------:R-:W-:Y:S05]  /*23f0*/  BRA `(.L_x_42) ;  /* 0x0000000000107947 */ /* 0x000fea0003800000 */
.L_x_35:
[----:B------:R-:W-:Y:S02]  /*2400*/  MOV R0, 0xffffffff ;  /* 0xffffffff00007802 */ /* 0x000fe40000000f00 */
[----:B------:R-:W-:-:S03]  /*2410*/  MOV R2, 0x2440 ;  /* 0x0000244000027802 */ /* 0x000fc60000000f00 */
[----:B------:R1:W-:Y:S04]  /*2420*/  STS [R5+0x78], R0 ;  /* 0x0000780005007388 */ /* 0x0003e80000000800 */
[----:B-1----:R-:W-:Y:S05]  /*2430*/  CALL.REL.NOINC `($__internal_1_$__cuda_sm10x_tcgen05_guardrail_trap_phase_invalid_during_alloc) ;  /* 0x0000001400547944 */ /* 0x002fea0003c00000 */
.L_x_42:
[----:B------:R-:W-:Y:S05]  /*2440*/  WARPSYNC.ALL ;  /* 0x0000000000007948 */ /* 0x000fea0003800000 */
[----:B------:R-:W-:Y:S01]  /*2450*/  NOP ;  /* 0x0000000000007918 */ /* 0x000fe20000000000 */
.L_x_34:
[----:B------:R-:W3:Y:S08]  /*2460*/  S2UR UR4, SR_CgaCtaId ;  /* 0x00000000000479c3 */ /* 0x000ef00000008800 */
[----:B------:R-:W-:Y:S01]  /*2470*/  BAR.SYNC.DEFER_BLOCKING 0x3, 0xa0 ;  /* 0x00c2800000007b1d */ /* 0x000fe20000010000 */
[----:B-12---:R-:W-:-:S07]  /*2480*/  MOV R3, 0x400 ;  /* 0x0000040000037802 */ /* 0x006fce0000000f00 */
[----:B------:R-:W1:Y:S01]  /*2490*/  S2UR UR7, SR_CTAID.Z ;  /* 0x00000000000779c3 */ /* 0x000e620000002700 */
[----:B---3--:R-:W-:-:S05]  /*24a0*/  IMAD.U32 R0, RZ, RZ, UR4 ;  /* 0x00000004ff007e24 */ /* 0x008fca000f8e00ff */
[----:B------:R-:W-:Y:S01]  /*24b0*/  LEA R40, R0, R3, 0x18 ;  /* 0x0000000300287211 */ /* 0x000fe200078ec0ff */
[----:B-1----:R-:W-:-:S04]  /*24c0*/  UISETP.GT.U32.AND UP0, UPT, UR7, 0xff, UPT ;  /* 0x000000ff0700788c */ /* 0x002fc8000bf04070 */
[----:B------:R-:W1:Y:S02]  /*24d0*/  LDS R2, [R40+0x78] ;  /* 0x0000780028027984 */ /* 0x000e640000000800 */
[----:B-1----:R-:W-:-:S03]  /*24e0*/  R2UR UR8, R2 ;  /* 0x00000000020872ca */ /* 0x002fc600000e0000 */
[----:B------:R-:W-:-:S12]  /*24f0*/  BRA.U UP0, `(.L_x_45) ;  /* 0x0000000d00507547 */ /* 0x000fd8000b800000 */
[----:B------:R-:W1:Y:S01]  /*2500*/  LDCU.64 UR4, c[0x0][0x648] ;  /* 0x0000c900ff0477ac */ /* 0x000e620008000a00 */
[----:B------:R-:W-:Y:S01]  /*2510*/  SHF.R.U32.HI R2, RZ, 0x5, R4 ;  /* 0x00000005ff027819 */ /* 0x000fe20000011604 */
[----:B------:R-:W2:Y:S01]  /*2520*/  S2R R3, SR_LANEID ;  /* 0x0000000000037919 */ /* 0x000ea20000000000 */
[C---:B------:R-:W-:Y:S01]  /*2530*/  ISETP.NE.AND P0, PT, R0.reuse, UR29, PT ;  /* 0x0000001d00007c0c */ /* 0x040fe2000bf05270 */
[----:B------:R-:W3:Y:S01]  /*2540*/  LDCU UR20, c[0x0][0x374] ;  /* 0x00006e80ff1477ac */ /* 0x000ee20008000800 */
[----:B------:R-:W-:Y:S02]  /*2550*/  IMAD.MOV.U32 R38, RZ, RZ, RZ ;  /* 0x000000ffff267224 */ /* 0x000fe400078e00ff */
[----:B------:R-:W-:Y:S01]  /*2560*/  ISETP.LT.AND P0, PT, R0, RZ, P0 ;  /* 0x000000ff0000720c */ /* 0x000fe20000701270 */
[----:B------:R-:W3:Y:S01]  /*2570*/  LDCU UR17, c[0x0][0x370] ;  /* 0x00006e00ff1177ac */ /* 0x000ee20008000800 */
[----:B------:R-:W-:Y:S01]  /*2580*/  IMAD.SHL.U32 R0, R4, 0x20, RZ ;  /* 0x0000002004007824 */ /* 0x000fe200078e00ff */
[----:B------:R-:W4:Y:S04]  /*2590*/  LDCU UR16, c[0x0][0x378] ;  /* 0x00006f00ff1077ac */ /* 0x000f280008000800 */
[----:B------:R-:W-:Y:S01]  /*25a0*/  LOP3.LUT R0, R0, 0x3e0, RZ, 0xc0, !PT ;  /* 0x000003e000007812 */ /* 0x000fe200078ec0ff */
[----:B------:R-:W-:-:S02]  /*25b0*/  USHF.R.U32.HI UR30, URZ, 0x1, UR30 ;  /* 0x00000001ff1e7899 */ /* 0x000fc4000801161e */
[----:B-1----:R-:W-:Y:S02]  /*25c0*/  UIMAD.WIDE.U32 UR10, UR7, UR5, URZ ;  /* 0x00000005070a72a5 */ /* 0x002fe4000f8e00ff */
[----:B------:R-:W-:Y:S01]  /*25d0*/  UIADD3 UR26, UPT, UPT, UR30, -0x1, URZ ;  /* 0xffffffff1e1a7890 */ /* 0x000fe2000fffe0ff */
[----:B------:R-:W1:Y:S04]  /*25e0*/  LDCU.64 UR18, c[0x0][0x348] ;  /* 0x00006900ff1277ac */ /* 0x000e680008000a00 */
[----:B------:R-:W-:Y:S01]  /*25f0*/  UMOV UR9, UR11 ;  /* 0x0000000b00097c82 */ /* 0x000fe20008000000 */
[----:B------:R-:W-:Y:S01]  /*2600*/  IMAD.U32 R5, RZ, RZ, UR26 ;  /* 0x0000001aff057e24 */ /* 0x000fe2000f8e00ff */
[----:B------:R-:W-:Y:S01]  /*2610*/  UIADD3 UR5, UPT, UPT, UR7, -UR9, URZ ;  /* 0x8000000907057290 */ /* 0x000fe2000fffe0ff */
[----:B------:R-:W-:Y:S01]  /*2620*/  @!P0 IADD3 R5, PT, PT, RZ, UR30, RZ ;  /* 0x0000001eff058c10 */ /* 0x000fe2000fffe0ff */
[----:B------:R-:W5:Y:S02]  /*2630*/  LDCU UR10, c[0x0][0x658] ;  /* 0x0000cb00ff0a77ac */ /* 0x000f640008000800 */
[----:B------:R-:W-:-:S02]  /*2640*/  USHF.R.U32.HI UR5, URZ, UR23, UR5 ;  /* 0x00000017ff057299 */ /* 0x000fc40008011605 */
[----:B------:R-:W-:Y:S01]  /*2650*/  IMAD.IADD R5, R5, 0x1, R5 ;  /* 0x0000000105057824 */ /* 0x000fe200078e0205 */
[----:B---3--:R-:W-:Y:S02]  /*2660*/  UIMAD UR17, UR20, UR17, URZ ;  /* 0x00000011141172a4 */ /* 0x008fe4000f8e02ff */
[----:B------:R-:W-:Y:S02]  /*2670*/  UIADD3 UR5, UPT, UPT, UR9, UR5, URZ ;  /* 0x0000000509057290 */ /* 0x000fe4000fffe0ff */
[----:B----4-:R-:W-:Y:S02]  /*2680*/  UIMAD UR17, UR17, UR16, URZ ;  /* 0x00000010111172a4 */ /* 0x010fe4000f8e02ff */
[----:B------:R-:W-:Y:S02]  /*2690*/  USHF.R.U32.HI UR6, URZ, UR22, UR5 ;  /* 0x00000016ff067299 */ /* 0x000fe40008011605 */
[----:B------:R-:W-:Y:S02]  /*26a0*/  ULEA.HI UR20, UR17, UR17, URZ, 0x1 ;  /* 0x0000001111147291 */ /* 0x000fe4000f8f08ff */
[----:B------:R-:W-:Y:S01]  /*26b0*/  UIADD3 UR6, UPT, UPT, -UR6, URZ, URZ ;  /* 0x000000ff06067290 */ /* 0x000fe2000fffe1ff */
[----:B------:R-:W3:Y:S03]  /*26c0*/  LDCU.64 UR24, c[0x0][0x358] ;  /* 0x00006b00ff1877ac */ /* 0x000ee60008000a00 */
[----:B------:R-:W-:Y:S01]  /*26d0*/  UIMAD UR6, UR4, UR6, UR7 ;  /* 0x00000006040672a4 */ /* 0x000fe2000f8e0207 */
[----:B------:R-:W4:Y:S03]  /*26e0*/  LDCU.64 UR4, c[0x0][0x660] ;  /* 0x0000cc00ff0477ac */ /* 0x000f260008000a00 */
[----:B-----5:R-:W-:-:S04]  /*26f0*/  UIMAD.WIDE.U32 UR10, UR6, UR10, URZ ;  /* 0x0000000a060a72a5 */ /* 0x020fc8000f8e00ff */
[----:B------:R-:W-:-:S04]  /*2700*/  UIADD3 UR9, UPT, UPT, UR6, -UR11, URZ ;  /* 0x8000000b06097290 */ /* 0x000fc8000fffe0ff */
[----:B------:R-:W-:-:S04]  /*2710*/  USHF.R.U32.HI UR9, URZ, UR21, UR9 ;  /* 0x00000015ff097299 */ /* 0x000fc80008011609 */
[----:B------:R-:W-:-:S04]  /*2720*/  UIADD3 UR9, UPT, UPT, UR11, UR9, URZ ;  /* 0x000000090b097290 */ /* 0x000fc8000fffe0ff */
[----:B------:R-:W-:-:S04]  /*2730*/  USHF.R.U32.HI UR12, URZ, UR15, UR9 ;  /* 0x0000000fff0c7299 */ /* 0x000fc80008011609 */
[----:B----4-:R-:W-:Y:S02]  /*2740*/  UIMAD.WIDE.U32 UR10, UR12, UR5, URZ ;  /* 0x000000050c0a72a5 */ /* 0x010fe4000f8e00ff */
[----:B------:R-:W-:-:S05]  /*2750*/  UIADD3 UR17, UPT, UPT, -UR12, URZ, URZ ;  /* 0x000000ff0c117290 */ /* 0x000fca000fffe1ff */
[----:B------:R-:W-:Y:S02]  /*2760*/  UMOV UR9, UR11 ;  /* 0x0000000b00097c82 */ /* 0x000fe40008000000 */
[----:B------:R-:W-:Y:S02]  /*2770*/  UIADD3 UR5, UPT, UPT, UR12, -UR9, URZ ;  /* 0x800000090c057290 */ /* 0x000fe4000fffe0ff */
[----:B------:R-:W4:Y:S02]  /*2780*/  S2UR UR11, SR_CgaCtaId ;  /* 0x00000000000b79c3 */ /* 0x000f240000008800 */
[----:B------:R-:W-:-:S04]  /*2790*/  USHF.R.U32.HI UR5, URZ, UR14, UR5 ;  /* 0x0000000eff057299 */ /* 0x000fc80008011605 */
[----:B------:R-:W-:Y:S02]  /*27a0*/  UIADD3 UR9, UPT, UPT, UR9, UR5, URZ ;  /* 0x0000000509097290 */ /* 0x000fe4000fffe0ff */
[----:B------:R-:W5:Y:S02]  /*27b0*/  S2UR UR10, SR_CgaCtaId ;  /* 0x00000000000a79c3 */ /* 0x000f640000008800 */
[----:B------:R-:W-:-:S03]  /*27c0*/  USHF.R.U32.HI UR9, URZ, UR13, UR9 ;  /* 0x0000000dff097299 */ /* 0x000fc60008011609 */
[----:B------:R-:W1:Y:S01]  /*27d0*/  LDCU UR5, c[0x0][0x654] ;  /* 0x0000ca80ff0577ac */ /* 0x000e620008000800 */
[----:B------:R-:W-:-:S04]  /*27e0*/  UIADD3 UR9, UPT, UPT, -UR9, URZ, URZ ;  /* 0x000000ff09097290 */ /* 0x000fc8000fffe1ff */
[----:B------:R-:W-:Y:S02]  /*27f0*/  UIMAD UR4, UR4, UR9, UR12 ;  /* 0x00000009040472a4 */ /* 0x000fe4000f8e020c */
[----:B------:R-:W-:Y:S01]  /*2800*/  USHF.R.S32.HI UR12, URZ, 0x1, UR20 ;  /* 0x00000001ff0c7899 */ /* 0x000fe20008011414 */
[----:B------:R-:W-:Y:S01]  /*2810*/  R2UR UR9, R2 ;  /* 0x00000000020972ca */ /* 0x000fe200000e0000 */
[----:B------:R-:W-:-:S05]  /*2820*/  VIADD R2, R40, 0x68 ;  /* 0x0000006828027836 */ /* 0x000fca0000000000 */
[----:B------:R-:W-:Y:S01]  /*2830*/  PRMT R2, R5, 0x654, R2 ;  /* 0x0000065405027816 */ /* 0x000fe20000000002 */
[----:B-1----:R-:W-:-:S06]  /*2840*/  UIMAD UR5, UR5, UR17, UR6 ;  /* 0x00000011050572a4 */ /* 0x002fcc000f8e0206 */
[----:B------:R-:W-:Y:S01]  /*2850*/  IMAD.U32 R7, RZ, RZ, UR9 ;  /* 0x00000009ff077e24 */ /* 0x000fe2000f8e00ff */
[----:B------:R-:W-:-:S03]  /*2860*/  ULEA UR16, UR9, UR8, 0x15 ;  /* 0x0000000809107291 */ /* 0x000fc6000f8ea8ff */
[----:B------:R-:W-:-:S04]  /*2870*/  IMAD R9, R7, 0x400, R0 ;  /* 0x0000040007097824 */ /* 0x000fc800078e0200 */
[----:B------:R-:W-:Y:S01]  /*2880*/  IMAD.IADD R4, R40, 0x1, R9 ;  /* 0x0000000128047824 */ /* 0x000fe200078e0209 */
[----:B------:R-:W-:-:S03]  /*2890*/  LEA R40, R7, R40, 0x2 ;  /* 0x0000002807287211 */ /* 0x000fc600078e10ff */
[C---:B------:R-:W-:Y:S02]  /*28a0*/  VIADD R0, R4.reuse, 0x400 ;  /* 0x0000040004007836 */ /* 0x040fe40000000000 */
[----:B------:R-:W-:-:S03]  /*28b0*/  VIADD R4, R4, 0x410 ;  /* 0x0000041004047836 */ /* 0x000fc60000000000 */
[----:B------:R-:W-:Y:S02]  /*28c0*/  SHF.R.U32.HI R39, RZ, 0x3, R0 ;  /* 0x00000003ff277819 */ /* 0x000fe40000011600 */
[----:B------:R-:W-:Y:S02]  /*28d0*/  SHF.R.U32.HI R41, RZ, 0x3, R4 ;  /* 0x00000003ff297819 */ /* 0x000fe40000011604 */
[----:B------:R-:W-:Y:S02]  /*28e0*/  LOP3.LUT R39, R0, 0x10, R39, 0x78, !PT ;  /* 0x0000001000277812 */ /* 0x000fe400078e7827 */
[----:B--2345:R-:W-:-:S07]  /*28f0*/  LOP3.LUT R41, R4, 0x10, R41, 0x78, !PT ;  /* 0x0000001004297812 */ /* 0x03cfce00078e7829 */
.L_x_51:
[----:B------:R-:W-:Y:S01]  /*2900*/  IMAD.U32 R0, RZ, RZ, UR11 ;  /* 0x0000000bff007e24 */ /* 0x000fe2000f8e00ff */
[----:B---3--:R-:W-:Y:S01]  /*2910*/  MOV R7, 0x400 ;  /* 0x0000040000077802 */ /* 0x008fe20000000f00 */
[----:B------:R-:W-:Y:S01]  /*2920*/  IMAD.U32 R5, R38, -0x80000000, RZ ;  /* 0x8000000026057824 */ /* 0x000fe200078e00ff */
[----:B------:R-:W-:Y:S02]  /*2930*/  UIADD3 UR5, UPT, UPT, UR5, UR5, URZ ;  /* 0x0000000505057290 */ /* 0x000fe4000fffe0ff */
[----:B------:R-:W-:Y:S02]  /*2940*/  LEA R4, R0, R7, 0x18 ;  /* 0x0000000700047211 */ /* 0x000fe400078ec0ff */
[----:B------:R-:W-:Y:S02]  /*2950*/  ULOP3.LUT UR17, UR5, UR31, URZ, 0xfc, !UPT ;  /* 0x0000001f05117292 */ /* 0x000fe4000f8efcff */
[----:B-1----:R-:W1:Y:S02]  /*2960*/  SYNCS.PHASECHK.TRANS64.TRYWAIT P0, [R4+URZ+0x60], R5 ;  /* 0x00006005040075a7 */ /* 0x002e6400080011ff */
[----:B------:R-:W-:-:S04]  /*2970*/  ULEA.HI UR5, UR5, UR17, URZ, 0x1 ;  /* 0x0000001105057291 */ /* 0x000fc8000f8f08ff */
[----:B------:R-:W-:Y:S02]  /*2980*/  ULOP3.LUT UR6, UR5, 0xfffffffe, URZ, 0xc0, !UPT ;  /* 0xfffffffe05067892 */ /* 0x000fe4000f8ec0ff */
[----:B------:R-:W-:Y:S02]  /*2990*/  USHF.R.U32.HI UR5, URZ, 0x1, UR5 ;  /* 0x00000001ff057899 */ /* 0x000fe40008011605 */
[----:B------:R-:W-:Y:S02]  /*29a0*/  UISETP.NE.AND UP0, UPT, UR17, UR6, UPT ;  /* 0x000000061100728c */ /* 0x000fe4000bf05270 */
[----:B------:R-:W-:Y:S02]  /*29b0*/  UIADD3 UR6, UPT, UPT, UR5, -0x1, URZ ;  /* 0xffffffff05067890 */ /* 0x000fe4000fffe0ff */
[----:B------:R-:W-:Y:S01]  /*29c0*/  UISETP.LT.AND UP0, UPT, UR17, URZ, UP0 ;  /* 0x000000ff1100728c */ /* 0x000fe20008701270 */
[----:B------:R-:W2:Y:S10]  /*29d0*/  S2UR UR17, SR_CgaCtaId ;  /* 0x00000000001179c3 */ /* 0x000eb40000008800 */
[----:B------:R-:W-:-:S02]  /*29e0*/  @!UP0 UIADD3 UR6, UPT, UPT, UR5, URZ, URZ ;  /* 0x000000ff05068290 */ /* 0x000fc4000fffe0ff */
[----:B------:R-:W-:Y:S02]  /*29f0*/  UIADD3 UR28, UP0, UPT, UR18, 0x240, URZ ;  /* 0x00000240121c7890 */ /* 0x000fe4000ff1e0ff */
[----:B------:R-:W-:Y:S02]  /*2a00*/  ULEA UR6, UR6, UR31, 0x1 ;  /* 0x0000001f06067291 */ /* 0x000fe4000f8e08ff */
[----:B------:R-:W-:Y:S02]  /*2a10*/  USHF.L.U32 UR5, UR4, 0x8, URZ ;  /* 0x0000000804057899 */ /* 0x000fe400080006ff */
[----:B------:R-:W-:Y:S01]  /*2a20*/  USHF.L.U32 UR6, UR6, 0x7, URZ ;  /* 0x0000000706067899 */ /* 0x000fe200080006ff */
[----:B-12---:R-:W-:Y:S11]  /*2a30*/  @!P0 BRA `(.L_x_46) ;  /* 0x0000000c00988947 */ /* 0x006ff60003800000 */
.L_x_65:
[----:B------:R-:W-:Y:S01]  /*2a40*/  CS2R R36, SRZ ;  /* 0x0000000000247805 */ /* 0x000fe2000001ff00 */
[----:B------:R-:W-:Y:S02]  /*2a50*/  UIADD3.X UR29, UPT, UPT, URZ, UR19, URZ, UP0, !UPT ;  /* 0x00000013ff1d7290 */ /* 0x000fe400087fe4ff */
[----:B------:R-:W-:Y:S01]  /*2a60*/  UISETP.NE.AND UP0, UPT, UR9, URZ, UPT ;  /* 0x000000ff0900728c */ /* 0x000fe2000bf05270 */
[----:B------:R-:W-:Y:S01]  /*2a70*/  UMOV UR26, UR16 ;  /* 0x00000010001a7c82 */ /* 0x000fe20008000000 */
[----:B------:R-:W-:-:S09]  /*2a80*/  UMOV UR20, URZ ;  /* 0x000000ff00147c82 */ /* 0x000fd20008000000 */
.L_x_48:
[----:B-1----:R-:W1:Y:S02]  /*2a90*/  LDTM.x32 R4, tmem[UR26] ;  /* 0x0000001a000479ee */ /* 0x002e6400082c0000 */
[C---:B-1----:R-:W-:Y:S02]  /*2aa0*/  FMNMX.NAN R42, |R19|.reuse, |R35|, !PT ;  /* 0x40000023132a7209 */ /* 0x042fe40007820200 */
[----:B------:R-:W-:Y:S02]  /*2ab0*/  FMNMX.NAN R43, |R18|, |R34|, !PT ;  /* 0x40000022122b7209 */ /* 0x000fe40007820200 */
[----:B------:R-:W-:Y:S02]  /*2ac0*/  F2FP.SATFINITE.E4M3.F32.PACK_AB_MERGE_C R19, R19, R18, RZ ;  /* 0x000000121313723e */ /* 0x000fe400048070ff */
[----:B------:R-:W-:Y:S02]  /*2ad0*/  F2FP.SATFINITE.E4M3.F32.PACK_AB_MERGE_C R34, R35, R34, RZ ;  /* 0x000000222322723e */ /* 0x000fe400048070ff */
[----:B------:R-:W-:-:S02]  /*2ae0*/  F2FP.SATFINITE.E4M3.F32.PACK_AB_MERGE_C R18, R17, R16, RZ ;  /* 0x000000101112723e */ /* 0x000fc400048070ff */
[-C--:B------:R-:W-:Y:S02]  /*2af0*/  FMNMX.NAN R35, |R16|, |R32|.reuse, !PT ;  /* 0x4000002010237209 */ /* 0x080fe40007820200 */
[----:B------:R-:W-:Y:S02]  /*2b00*/  FMNMX.NAN R45, |R17|, |R33|, !PT ;  /* 0x40000021112d7209 */ /* 0x000fe40007820200 */
[----:B------:R-:W-:Y:S02]  /*2b10*/  F2FP.SATFINITE.E4M3.F32.PACK_AB_MERGE_C R16, R33, R32, RZ ;  /* 0x000000202110723e */ /* 0x000fe400048070ff */
[----:B------:R-:W-:Y:S02]  /*2b20*/  F2FP.SATFINITE.E4M3.F32.PACK_AB_MERGE_C R44, R15, R14, RZ ;  /* 0x0000000e0f2c723e */ /* 0x000fe400048070ff */
[-C--:B------:R-:W-:Y:S02]  /*2b30*/  FMNMX.NAN R33, |R14|, |R30|.reuse, !PT ;  /* 0x4000001e0e217209 */ /* 0x080fe40007820200 */
[----:B------:R-:W-:-:S02]  /*2b40*/  F2FP.SATFINITE.E4M3.F32.PACK_AB_MERGE_C R14, R31, R30, RZ ;  /* 0x0000001e1f0e723e */ /* 0x000fc400048070ff */
[----:B------:R-:W-:Y:S02]  /*2b50*/  FMNMX.NAN R32, |R15|, |R31|, !PT ;  /* 0x4000001f0f207209 */ /* 0x000fe40007820200 */
[C---:B------:R-:W-:Y:S02]  /*2b60*/  FMNMX.NAN R30, |R13|.reuse, |R29|, !PT ;  /* 0x4000001d0d1e7209 */ /* 0x040fe40007820200 */
[----:B------:R-:W-:Y:S02]  /*2b70*/  F2FP.SATFINITE.E4M3.F32.PACK_AB_MERGE_C R46, R13, R12, RZ ;  /* 0x0000000c0d2e723e */ /* 0x000fe400048070ff */
[----:B------:R-:W-:Y:S02]  /*2b80*/  F2FP.SATFINITE.E4M3.F32.PACK_AB_MERGE_C R17, R11, R10, RZ ;  /* 0x0000000a0b11723e */ /* 0x000fe400048070ff */
[----:B------:R-:W-:Y:S02]  /*2b90*/  FMNMX3.NAN R43, |R10|, |R26|, R43, !PT ;  /* 0x4000001a0a2b7276 */ /* 0x000fe4000782022b */
[----:B------:R-:W-:-:S02]  /*2ba0*/  FMNMX.NAN R31, |R12|, |R28|, !PT ;  /* 0x4000001c0c1f7209 */ /* 0x000fc40007820200 */
[----:B------:R-:W-:Y:S02]  /*2bb0*/  F2FP.SATFINITE.E4M3.F32.PACK_AB_MERGE_C R13, R27, R26, RZ ;  /* 0x0000001a1b0d723e */ /* 0x000fe400048070ff */
[----:B------:R-:W-:Y:S02]  /*2bc0*/  F2FP.SATFINITE.E4M3.F32.PACK_AB_MERGE_C R10, R25, R24, RZ ;  /* 0x00000018190a723e */ /* 0x000fe400048070ff */
[----:B------:R-:W-:Y:S02]  /*2bd0*/  F2FP.SATFINITE.E4M3.F32.PACK_AB_MERGE_C R12, R9, R8, RZ ;  /* 0x00000008090c723e */ /* 0x000fe400048070ff */
[----:B------:R-:W-:Y:S02]  /*2be0*/  FMNMX3.NAN R42, |R11|, |R27|, R42, !PT ;  /* 0x4000001b0b2a7276 */ /* 0x000fe4000782022a */
[----:B------:R-:W-:Y:S02]  /*2bf0*/  PRMT R13, R10, 0x5410, R13 ;  /* 0x000054100a0d7816 */ /* 0x000fe4000000000d */
[----:B------:R-:W-:-:S02]  /*2c00*/  FMNMX3.NAN R45, |R9|, |R25|, R45, !PT ;  /* 0x40000019092d7276 */ /* 0x000fc4000782022d */
[----:B------:R-:W-:Y:S02]  /*2c10*/  PRMT R17, R12, 0x5410, R17 ;  /* 0x000054100c117816 */ /* 0x000fe40000000011 */
[----:B------:R-:W-:Y:S02]  /*2c20*/  F2FP.SATFINITE.E4M3.F32.PACK_AB_MERGE_C R11, R7, R6, RZ ;  /* 0x00000006070b723e */ /* 0x000fe400048070ff */
[----:B------:R-:W-:Y:S02]  /*2c30*/  F2FP.SATFINITE.E4M3.F32.PACK_AB_MERGE_C R10, R5, R4, RZ ;  /* 0x00000004050a723e */ /* 0x000fe400048070ff */
[----:B------:R-:W-:Y:S02]  /*2c40*/  F2FP.SATFINITE.E4M3.F32.PACK_AB_MERGE_C R9, R23, R22, RZ ;  /* 0x000000161709723e */ /* 0x000fe400048070ff */
[----:B------:R-:W-:Y:S02]  /*2c50*/  F2FP.SATFINITE.E4M3.F32.PACK_AB_MERGE_C R12, R21, R20, RZ ;  /* 0x00000014150c723e */ /* 0x000fe400048070ff */
[----:B------:R-:W-:-:S02]  /*2c60*/  F2FP.SATFINITE.E4M3.F32.PACK_AB_MERGE_C R29, R29, R28, RZ ;  /* 0x0000001c1d1d723e */ /* 0x000fc400048070ff */
[----:B------:R-:W-:Y:S02]  /*2c70*/  PRMT R15, R16, 0x5410, R34 ;  /* 0x00005410100f7816 */ /* 0x000fe40000000022 */
[----:B------:R-:W-:Y:S02]  /*2c80*/  PRMT R19, R18, 0x5410, R19 ;  /* 0x0000541012137816 */ /* 0x000fe40000000013 */
[----:B------:R-:W-:Y:S01]  /*2c90*/  PRMT R16, R10, 0x5410, R11 ;  /* 0x000054100a107816 */ /* 0x000fe2000000000b */
[----:B------:R-:W-:Y:S01]  /*2ca0*/  IMAD R10, R36, 0x1000, R39 ;  /* 0x00001000240a7824 */ /* 0x000fe200078e0227 */
[----:B------:R-:W-:Y:S02]  /*2cb0*/  PRMT R18, R46, 0x5410, R44 ;  /* 0x000054102e127816 */ /* 0x000fe4000000002c */
[----:B------:R-:W-:Y:S01]  /*2cc0*/  PRMT R12, R12, 0x5410, R9 ;  /* 0x000054100c0c7816 */ /* 0x000fe20000000009 */
[----:B------:R-:W-:Y:S01]  /*2cd0*/  IMAD R9, R36, 0x1000, R41 ;  /* 0x0000100024097824 */ /* 0x000fe200078e0229 */
[----:B------:R-:W-:Y:S01]  /*2ce0*/  PRMT R14, R29, 0x5410, R14 ;  /* 0x000054101d0e7816 */ /* 0x000fe2000000000e */
[----:B------:R1:W-:Y:S01]  /*2cf0*/  STS.128 [R10], R16 ;  /* 0x000000100a007388 */ /* 0x0003e20000000c00 */
[----:B------:R-:W-:-:S02]  /*2d00*/  FMNMX3.NAN R7, |R7|, |R23|, R32, !PT ;  /* 0x4000001707077276 */ /* 0x000fc40007820220 */
[----:B------:R-:W-:Y:S01]  /*2d10*/  FMNMX3.NAN R6, |R6|, |R22|, R33, !PT ;  /* 0x4000001606067276 */ /* 0x000fe20007820221 */
[----:B------:R1:W-:Y:S01]  /*2d20*/  STS.128 [R9], R12 ;  /* 0x0000000c09007388 */ /* 0x0003e20000000c00 */
[----:B------:R-:W-:Y:S01]  /*2d30*/  FMNMX3.NAN R30, |R5|, |R21|, R30, !PT ;  /* 0x40000015051e7276 */ /* 0x000fe2000782021e */
[----:B------:R2:W-:Y:S06]  /*2d40*/  MEMBAR.ALL.CTA ;  /* 0x0000000000007992 */ /* 0x0005ec0000008000 */
[----:B--2---:R-:W2:Y:S02]  /*2d50*/  FENCE.VIEW.ASYNC.S ;  /* 0x00000000000073c6 */ /* 0x004ea40000000000 */
[----:B--2---:R-:W-:Y:S06]  /*2d60*/  BAR.SYNC.DEFER_BLOCKING 0x2, 0x80 ;  /* 0x0082000000007b1d */ /* 0x004fec0000010000 */
[----:B------:R-:W-:Y:S05]  /*2d70*/  BRA.U UP0, `(.L_x_47) ;  /* 0x0000000100247547 */ /* 0x000fea000b800000 */
[----:B------:R-:W-:Y:S01]  /*2d80*/  IMAD.U32 R0, RZ, RZ, UR17 ;  /* 0x00000011ff007e24 */ /* 0x000fe2000f8e00ff */
[----:B------:R-:W-:-:S04]  /*2d90*/  MOV R5, 0x400 ;  /* 0x0000040000057802 */ /* 0x000fc80000000f00 */
[----:B------:R-:W-:-:S05]  /*2da0*/  LEA R5, R0, R5, 0x18 ;  /* 0x0000000500057211 */ /* 0x000fca00078ec0ff */
[----:B------:R-:W-:-:S05]  /*2db0*/  IMAD R5, R36, 0x1000, R5 ;  /* 0x0000100024057824 */ /* 0x000fca00078e0205 */
[----:B------:R-:W-:-:S13]  /*2dc0*/  R2UR UR4, R5 ;  /* 0x00000000050472ca */ /* 0x000fda00000e0000 */
[----:B------:R-:W-:-:S09]  /*2dd0*/  UIADD3 UR4, UPT, UPT, UR4, 0x400, URZ ;  /* 0x0000040004047890 */ /* 0x000fd2000fffe0ff */
[----:B------:R2:W-:Y:S01]  /*2de0*/  UTMASTG.2D [UR4], [UR28], desc[URZ] ;  /* 0x0000ff041c0073b5 */ /* 0x0005e20008009000 */
[----:B------:R0:W-:Y:S01]  /*2df0*/  UTMACMDFLUSH ;  /* 0x00000000000079b7 */ /* 0x0001e20000000000 */
[----:B--2---:R-:W-:-:S04]  /*2e00*/  DEPBAR.LE SB0, 0x3 ;  /* 0x000080c00000791a */ /* 0x004fc80000000000 */
.L_x_47:
[----:B------:R-:W-:Y:S01]  /*2e10*/  BAR.SYNC.DEFER_BLOCKING 0x2, 0x80 ;  /* 0x0082000000007b1d */ /* 0x000fe20000010000 */
[----:B------:R-:W-:Y:S01]  /*2e20*/  UIADD3 UR20, UPT, UPT, UR20, 0x1, URZ ;  /* 0x0000000114147890 */ /* 0x000fe2000fffe0ff */
[----:B------:R-:W-:Y:S01]  /*2e30*/  FMNMX.NAN R7, R42, R7, !PT ;  /* 0x000000072a077209 */ /* 0x000fe20007820000 */
[----:B------:R-:W-:Y:S01]  /*2e40*/  VIADD R36, R36, 0x1 ;  /* 0x0000000124247836 */ /* 0x000fe20000000000 */
[----:B------:R-:W-:Y:S01]  /*2e50*/  FMNMX3.NAN R35, |R8|, |R24|, R35, !PT ;  /* 0x4000001808237276 */ /* 0x000fe20007820223 */
[----:B------:R-:W-:Y:S01]  /*2e60*/  UISETP.NE.AND UP1, UPT, UR20, 0x8, UPT ;  /* 0x000000081400788c */ /* 0x000fe2000bf25270 */
[----:B------:R-:W-:Y:S01]  /*2e70*/  FMNMX3.NAN R4, |R4|, |R20|, R31, !PT ;  /* 0x4000001404047276 */ /* 0x000fe2000782021f */
[----:B------:R-:W-:Y:S01]  /*2e80*/  UIADD3 UR26, UPT, UPT, UR26, 0x20, URZ ;  /* 0x000000201a1a7890 */ /* 0x000fe2000fffe0ff */
[----:B------:R-:W-:Y:S01]  /*2e90*/  FMNMX.NAN R6, R43, R6, !PT ;  /* 0x000000062b067209 */ /* 0x000fe20007820000 */
[----:B------:R-:W-:Y:S01]  /*2ea0*/  UIADD3 UR5, UPT, UPT, UR5, 0x20, URZ ;  /* 0x0000002005057890 */ /* 0x000fe2000fffe0ff */
[----:B------:R-:W-:-:S02]  /*2eb0*/  FMNMX3.NAN R7, R30, R45, R7, !PT ;  /* 0x0000002d1e077276 */ /* 0x000fc40007820007 */
[----:B------:R-:W-:Y:S02]  /*2ec0*/  FMNMX3.NAN R4, R4, R35, R6, !PT ;  /* 0x0000002304047276 */ /* 0x000fe40007820006 */
[----:B------:R-:W-:Y:S02]  /*2ed0*/  ISETP.NE.AND P0, PT, R36, 0x4, PT ;  /* 0x000000042400780c */ /* 0x000fe40003f05270 */
[----:B------:R-:W-:Y:S02]  /*2ee0*/  FMNMX3.NAN R4, R4, R7, RZ, !PT ;  /* 0x0000000704047276 */ /* 0x000fe400078200ff */
[----:B------:R-:W-:Y:S02]  /*2ef0*/  SEL R36, R36, RZ, P0 ;  /* 0x000000ff24247207 */ /* 0x000fe40000000000 */
[----:B------:R-:W-:Y:S01]  /*2f00*/  FMNMX R37, R4, R37, !PT ;  /* 0x0000002504257209 */ /* 0x000fe20007800000 */
[----:B------:R-:W-:Y:S06]  /*2f10*/  BRA.U UP1, `(.L_x_48) ;  /* 0xfffffff901dc7547 */ /* 0x000fec000b83ffff */
[----:B------:R-:W-:Y:S01]  /*2f20*/  CREDUX.MAX.S32 UR4, R37 ;  /* 0x00000000250472cc */ /* 0x000fe20000000200 */
[----:B------:R-:W-:Y:S01]  /*2f30*/  BSSY.RECONVERGENT B0, `(.L_x_49) ;  /* 0x000000f000007945 */ /* 0x000fe20003800200 */
[----:B------:R-:W-:-:S11]  /*2f40*/  ISETP.NE.AND P0, PT, R3, RZ, PT ;  /* 0x000000ff0300720c */ /* 0x000fd60003f05270 */
[----:B------:R-:W-:-:S05]  /*2f50*/  IMAD.U32 R5, RZ, RZ, UR4 ;  /* 0x00000004ff057e24 */ /* 0x000fca000f8e00ff */
[----:B------:R2:W-:Y:S01]  /*2f60*/  @!P0 STS [R40+0x38c00], R5 ;  /* 0x038c000528008388 */ /* 0x0005e20000000800 */
[----:B------:R-:W-:Y:S01]  /*2f70*/  BAR.SYNC.DEFER_BLOCKING 0x2, 0x80 ;  /* 0x0082000000007b1d */ /* 0x000fe20000010000 */
[----:B------:R-:W-:-:S13]  /*2f80*/  LOP3.LUT P0, RZ, R3, UR9, RZ, 0xfc, !PT ;  /* 0x0000000903ff7c12 */ /* 0x000fda000f80fcff */
[----:B------:R-:W-:Y:S05]  /*2f90*/  @P0 BRA `(.L_x_50) ;  /* 0x0000000000200947 */ /* 0x000fea0003800000 */
[----:B------:R-:W-:Y:S01]  /*2fa0*/  IMAD.U32 R0, RZ, RZ, UR10 ;  /* 0x0000000aff007e24 */ /* 0x000fe2000f8e00ff */
[----:B--2---:R-:W-:Y:S01]  /*2fb0*/  MOV R5, 0x400 ;  /* 0x0000040000057802 */ /* 0x004fe20000000f00 */
[----:B-1----:R-:W1:Y:S03]  /*2fc0*/  LDC.64 R8, c[0x0][0x640] ;  /* 0x00019000ff087b82 */ /* 0x002e660000000a00 */
[----:B------:R-:W-:-:S06]  /*2fd0*/  LEA R5, R0, R5, 0x18 ;  /* 0x0000000500057211 */ /* 0x000fcc00078ec0ff */
[----:B------:R-:W2:Y:S02]  /*2fe0*/  LDS.128 R4, [R5+0x38c00] ;  /* 0x038c000005047984 */ /* 0x000ea40000000c00 */
[----:B--2---:R-:W-:-:S04]  /*2ff0*/  FMNMX3 R4, R4, RZ, R5, !PT ;  /* 0x000000ff04047276 */ /* 0x004fc80007800005 */
[----:B------:R-:W-:-:S05]  /*3000*/  FMNMX3 R7, R4, R6, R7, !PT ;  /* 0x0000000604077276 */ /* 0x000fca0007800007 */
[----:B-1----:R3:W-:Y:S02]  /*3010*/  REDG.E.MAX.S32.STRONG.GPU desc[UR24][R8.64], R7 ;  /* 0x000000070800798e */ /* 0x0027e4000d12e318 */
.L_x_50:
[----:B------:R-:W-:Y:S05]  /*3020*/  BSYNC.RECONVERGENT B0 ;  /* 0x0000000000007941 */ /* 0x000fea0003800200 */
.L_x_49:
[----:B------:R-:W4:Y:S01]  /*3030*/  LDCU.64 UR4, c[0x0][0x648] ;  /* 0x0000c900ff0477ac */ /* 0x000f220008000a00 */
[----:B------:R-:W-:Y:S01]  /*3040*/  LOP3.LUT R38, R38, 0x1, RZ, 0x3c, !PT ;  /* 0x0000000126267812 */ /* 0x000fe200078e3cff */
[----:B------:R-:W-:Y:S01]  /*3050*/  UIADD3 UR7, UPT, UPT, UR12, UR7, URZ ;  /* 0x000000070c077290 */ /* 0x000fe2000fffe0ff */
[----:B------:R-:W-:-:S03]  /*3060*/  ELECT P0, URZ, PT ;  /* 0x0000000000ff782f */ /* 0x000fc60003800000 */
[----:B------:R-:W-:Y:S02]  /*3070*/  UISETP.GE.AND UP0, UPT, UR7, 0x100, UPT ;  /* 0x000001000700788c */ /* 0x000fe4000bf06270 */
[----:B----4-:R-:W-:-:S08]  /*3080*/  UIMAD.WIDE.U32 UR26, UR7, UR5, URZ ;  /* 0x00000005071a72a5 */ /* 0x010fd0000f8e00ff */
[----:B--2---:R-:W-:Y:S01]  /*3090*/  @P0 IMAD.MOV.U32 R5, RZ, RZ, 0x1 ;  /* 0x00000001ff050424 */ /* 0x004fe200078e00ff */
[----:B------:R-:W2:Y:S03]  /*30a0*/  LDCU UR5, c[0x0][0x658] ;  /* 0x0000cb00ff0577ac */ /* 0x000ea60008000800 */
[----:B------:R4:W-:Y:S01]  /*30b0*/  @P0 SYNCS.ARRIVE.TRANS64.RED.ART0 RZ, [R2+URZ], R5 ;  /* 0x0000000502ff09a7 */ /* 0x0009e200085004ff */
[----:B------:R-:W-:Y:S02]  /*30c0*/  UMOV UR17, UR27 ;  /* 0x0000001b00117c82 */ /* 0x000fe40008000000 */
        /* <DEDUP_REMOVED lines=22> */
[----:B----4-:R-:W-:Y:S11]  /*3230*/  BRA.U !UP0, `(.L_x_51) ;  /* 0xfffffff508b07547 */ /* 0x010ff6000b83ffff */
.L_x_45:
[----:B------:R-:W2:Y:S01]  /*3240*/  S2R R3, SR_CgaCtaId ;  /* 0x0000000000037919 */ /* 0x000ea20000008800 */
[----:B------:R-:W-:Y:S02]  /*3250*/  MOV R2, 0x400 ;  /* 0x0000040000027802 */ /* 0x000fe40000000f00 */
[----:B------:R-:W-:Y:S01]  /*3260*/  LOP3.LUT R4, R0, 0x1, RZ, 0x3c, !PT ;  /* 0x0000000100047812 */ /* 0x000fe200078e3cff */
[----:B------:R-:W-:Y:S01]  /*3270*/  BAR.SYNC.DEFER_BLOCKING 0x2, 0x80 ;  /* 0x0082000000007b1d */ /* 0x000fe20000010000 */
[----:B------:R-:W-:Y:S01]  /*3280*/  IMAD.MOV.U32 R0, RZ, RZ, 0x1 ;  /* 0x00000001ff007424 */ /* 0x000fe200078e00ff */
[----:B--2---:R-:W-:-:S05]  /*3290*/  LEA R2, R3, R2, 0x18 ;  /* 0x0000000203027211 */ /* 0x004fca00078ec0ff */
[----:B------:R-:W-:-:S05]  /*32a0*/  VIADD R5, R2, 0x70 ;  /* 0x0000007002057836 */ /* 0x000fca0000000000 */
[----:B------:R-:W-:-:S04]  /*32b0*/  PRMT R5, R4, 0x654, R5 ;  /* 0x0000065404057816 */ /* 0x000fc80000000005 */
[----:B------:R2:W-:Y:S01]  /*32c0*/  SYNCS.ARRIVE.TRANS64.RED.ART0 RZ, [R5+URZ], R0 ;  /* 0x0000000005ff79a7 */ /* 0x0005e200085004ff */
[----:B------:R-:W4:Y:S02]  /*32d0*/  SYNCS.PHASECHK.TRANS64.TRYWAIT P0, [R2+URZ+0x70], RZ ;  /* 0x000070ff020075a7 */ /* 0x000f2400080011ff */
[----:B--2-4-:R-:W-:Y:S05]  /*32e0*/  @!P0 BRA `(.L_x_52) ;  /* 0x0000000400888947 */ /* 0x014fea0003800000 */
.L_x_66:
[----:B------:R-:W-:Y:S01]  /*32f0*/  NOP ;  /* 0x0000000000007918 */ /* 0x000fe20000000000 */
[----:B------:R-:W-:Y:S01]  /*3300*/  MOV R0, 0x50 ;  /* 0x0000005000007802 */ /* 0x000fe20000000f00 */
[----:B------:R-:W-:Y:S01]  /*3310*/  ULOP3.LUT UR8, UR8, 0xffff, URZ, 0xc0, !UPT ;  /* 0x0000ffff08087892 */ /* 0x000fe2000f8ec0ff */
[----:B------:R-:W-:Y:S02]  /*3320*/  UMOV UR5, 0x1 ;  /* 0x0000000100057882 */ /* 0x000fe40000000000 */
[----:B------:R-:W-:Y:S01]  /*3330*/  LEA R3, R3, R0, 0x18 ;  /* 0x0000000003037211 */ /* 0x000fe200078ec0ff */
[----:B------:R-:W-:Y:S01]  /*3340*/  USHF.R.U32.HI UR8, URZ, 0x5, UR8 ;  /* 0x00000005ff087899 */ /* 0x000fe20008011608 */
[----:B------:R-:W-:-:S03]  /*3350*/  UMOV UR4, 0xffff ;  /* 0x0000ffff00047882 */ /* 0x000fc60000000000 */
[----:B------:R-:W4:Y:S01]  /*3360*/  LDS R0, [R3] ;  /* 0x0000000003007984 */ /* 0x000f220000000800 */
[----:B------:R-:W-:Y:S02]  /*3370*/  UIADD3 UR7, UPT, UPT, UR8, 0x10, URZ ;  /* 0x0000001008077890 */ /* 0x000fe4000fffe0ff */
[----:B------:R-:W-:Y:S02]  /*3380*/  USHF.L.U32 UR4, UR4, UR8, URZ ;  /* 0x0000000804047299 */ /* 0x000fe400080006ff */
[----:B------:R-:W-:-:S04]  /*3390*/  USHF.L.U32 UR7, UR5, UR7, URZ ;  /* 0x0000000705077299 */ /* 0x000fc800080006ff */
[----:B------:R-:W-:-:S04]  /*33a0*/  ULOP3.LUT UR7, UR7, UR4, URZ, 0xfc, !UPT ;  /* 0x0000000407077292 */ /* 0x000fc8000f8efcff */
[----:B------:R-:W-:Y:S01]  /*33b0*/  ULOP3.LUT UR5, UR7, 0xffff, URZ, 0xc0, !UPT ;  /* 0x0000ffff07057892 */ /* 0x000fe2000f8ec0ff */
[----:B----4-:R-:W-:-:S13]  /*33c0*/  R2UR UR6, R0 ;  /* 0x00000000000672ca */ /* 0x010fda00000e0000 */
[----:B------:R-:W-:-:S04]  /*33d0*/  ULOP3.LUT UR4, UR7, 0xffff, UR6, 0x80, !UPT ;  /* 0x0000ffff07047892 */ /* 0x000fc8000f8e8006 */
[----:B------:R-:W-:-:S09]  /*33e0*/  UISETP.NE.AND UP0, UPT, UR4, UR5, UPT ;  /* 0x000000050400728c */ /* 0x000fd2000bf05270 */
[----:B------:R-:W-:Y:S05]  /*33f0*/  BRA.U UP0, `(.L_x_53) ;  /* 0x00000001004c7547 */ /* 0x000fea000b800000 */
[----:B------:R-:W-:Y:S02]  /*3400*/  USHF.R.U32.HI UR4, URZ, 0x10, UR7 ;  /* 0x00000010ff047899 */ /* 0x000fe40008011607 */
[----:B------:R-:W-:-:S04]  /*3410*/  USHF.R.U32.HI UR5, URZ, 0x10, UR6 ;  /* 0x00000010ff057899 */ /* 0x000fc80008011606 */
[----:B------:R-:W-:-:S04]  /*3420*/  ULOP3.LUT UR5, UR5, UR4, URZ, 0xc0, !UPT ;  /* 0x0000000405057292 */ /* 0x000fc8000f8ec0ff */
[----:B------:R-:W-:-:S09]  /*3430*/  UISETP.NE.AND UP0, UPT, UR5, UR4, UPT ;  /* 0x000000040500728c */ /* 0x000fd2000bf05270 */
[----:B------:R-:W-:Y:S05]  /*3440*/  BRA.U UP0, `(.L_x_54) ;  /* 0x00000001002c7547 */ /* 0x000fea000b800000 */
[----:B--2---:R-:W2:Y:S01]  /*3450*/  S2R R2, SR_LANEID ;  /* 0x0000000000027919 */ /* 0x004ea20000000000 */
[----:B------:R-:W-:Y:S01]  /*3460*/  ULOP3.LUT UR7, URZ, UR7, URZ, 0x33, !UPT ;  /* 0x00000007ff077292 */ /* 0x000fe2000f8e33ff */
[----:B------:R-:W-:Y:S02]  /*3470*/  VOTEU.ANY UR5, UPT, PT ;  /* 0x0000000000057886 */ /* 0x000fe400038e0100 */
[----:B------:R-:W-:-:S03]  /*3480*/  UFLO.U32 UR5, UR5 ;  /* 0x00000005000572bd */ /* 0x000fc600080e0000 */
[----:B------:R-:W-:-:S04]  /*3490*/  IMAD.U32 R0, RZ, RZ, UR7 ;  /* 0x00000007ff007e24 */ /* 0x000fc8000f8e00ff */
[----:B------:R-:W4:Y:S02]  /*34a0*/  REDUX UR4, R0 ;  /* 0x00000000000473c4 */ /* 0x000f240000000000 */
[----:B------:R5:W-:Y:S01]  /*34b0*/  UTCATOMSWS.AND URZ, UR7 ;  /* 0x0000000700ff79e3 */ /* 0x000be20008000000 */
[----:B--2---:R-:W-:Y:S02]  /*34c0*/  ISETP.EQ.U32.AND P0, PT, R2, UR5, PT ;  /* 0x0000000502007c0c */ /* 0x004fe4000bf02070 */
[----:B----4-:R-:W-:-:S11]  /*34d0*/  MOV R2, UR4 ;  /* 0x0000000400027c02 */ /* 0x010fd60008000f00 */
[----:B------:R5:W-:Y:S01]  /*34e0*/  @P0 ATOMS.AND RZ, [R3], R2 ;  /* 0x0000000203ff038c */ /* 0x000be20002800000 */
[----:B------:R-:W-:Y:S05]  /*34f0*/  BRA `(.L_x_55) ;  /* 0x0000000000147947 */ /* 0x000fea0003800000 */
.L_x_54:
[----:B--2---:R-:W-:Y:S02]  /*3500*/  MOV R2, 0x3520 ;  /* 0x0000352000027802 */ /* 0x004fe40000000f00 */
[----:B-1-3--:R-:W-:Y:S05]  /*3510*/  CALL.REL.NOINC `($__internal_0_$__cuda_sm10x_tcgen05_guardrail_trap_col_being_dealloced_not_returned_by_alloc) ;  /* 0x0000000400107944 */ /* 0x00afea0003c00000 */
[----:B------:R-:W-:Y:S05]  /*3520*/  BRA `(.L_x_55) ;  /* 0x0000000000087947 */ /* 0x000fea0003800000 */
.L_x_53:
[----:B--2---:R-:W-:Y:S02]  /*3530*/  MOV R2, 0x3550 ;  /* 0x0000355000027802 */ /* 0x004fe40000000f00 */
[----:B-1-3--:R-:W-:Y:S05]  /*3540*/  CALL.REL.NOINC `($__internal_2_$__cuda_sm10x_tcgen05_guardrail_trap_unallocated_columns_being_dealloced) ;  /* 0x00000004001c7944 */ /* 0x00afea0003c00000 */
.L_x_55:
[----:B------:R-:W-:Y:S01]  /*3550*/  NOP ;  /* 0x0000000000007918 */ /* 0x000fe20000000000 */
[----:B------:R-:W-:-:S04]  /*3560*/  DEPBAR.LE SB0, 0x0 ;  /* 0x000080000000791a */ /* 0x000fc80000000000 */
[----:B-----5:R-:W-:Y:S05]  /*3570*/  EXIT ;  /* 0x000000000000794d */ /* 0x020fea0003800000 */
.L_x_18:
[----:B------:R-:W-:Y:S02]  /*3580*/  MOV R2, UR4 ;  /* 0x0000000400027c02 */ /* 0x000fe40008000f00 */
[----:B------:R-:W-:Y:S02]  /*3590*/  MOV R3, UR4 ;  /* 0x0000000400037c02 */ /* 0x000fe40008000f00 */
[----:B------:R-:W-:-:S07]  /*35a0*/  MOV R0, UR25 ;  /* 0x0000001900007c02 */ /* 0x000fce0008000f00 */
.L_x_56:
[----:B-1----:R1:W2:Y:S02]  /*35b0*/  SYNCS.PHASECHK.TRANS64.TRYWAIT P0, [R0+URZ+0x30], R3 ;  /* 0x00003003000075a7 */ /* 0x0022a400080011ff */
[----:B--2---:R-:W-:Y:S05]  /*35c0*/  @!P0 NANOSLEEP.SYNCS 0x989680 ;  /* 0x009896800000895d */ /* 0x004fea0003900000 */
[----:B------:R-:W2:Y:S02]  /*35d0*/  @!P0 SYNCS.PHASECHK.TRANS64 P0, [R0+URZ+0x30], R3 ;  /* 0x00003003000085a7 */ /* 0x000ea400080010ff */
[----:B--2---:R-:W-:Y:S05]  /*35e0*/  @!P0 BRA `(.L_x_56) ;  /* 0xfffffffc00f08947 */ /* 0x004fea000383ffff */
[----:B------:R-:W-:Y:S05]  /*35f0*/  BRA `(.L_x_17) ;  /* 0xffffffd400a07947 */ /* 0x000fea000383ffff */
.L_x_22:
[----:B------:R-:W-:Y:S02]  /*3600*/  MOV R2, UR5 ;  /* 0x0000000500027c02 */ /* 0x000fe40008000f00 */
[----:B------:R-:W-:Y:S02]  /*3610*/  MOV R3, UR5 ;  /* 0x0000000500037c02 */ /* 0x000fe40008000f00 */
[----:B------:R-:W-:-:S07]  /*3620*/  MOV R0, UR4 ;  /* 0x0000000400007c02 */ /* 0x000fce0008000f00 */
.L_x_57:
[----:B-1----:R1:W5:Y:S02]  /*3630*/  SYNCS.PHASECHK.TRANS64.TRYWAIT P0, [R0+URZ+0x30], R3 ;  /* 0x00003003000075a7 */ /* 0x00236400080011ff */
[----:B-----5:R-:W-:Y:S05]  /*3640*/  @!P0 NANOSLEEP.SYNCS 0x989680 ;  /* 0x009896800000895d */ /* 0x020fea0003900000 */
[----:B------:R-:W5:Y:S02]  /*3650*/  @!P0 SYNCS.PHASECHK.TRANS64 P0, [R0+URZ+0x30], R3 ;  /* 0x00003003000085a7 */ /* 0x000f6400080010ff */
[----:B-----5:R-:W-:Y:S05]  /*3660*/  @!P0 BRA `(.L_x_57) ;  /* 0xfffffffc00f08947 */ /* 0x020fea000383ffff */
[----:B------:R-:W-:Y:S05]  /*3670*/  BRA `(.L_x_58) ;  /* 0xffffffdc00087947 */ /* 0x000fea000383ffff */
.L_x_26:
[----:B------:R-:W-:Y:S02]  /*3680*/  MOV R0, UR12 ;  /* 0x0000000c00007c02 */ /* 0x000fe40008000f00 */
[-C--:B------:R-:W-:Y:S02]  /*3690*/  MOV R6, R2.reuse ;  /* 0x0000000200067202 */ /* 0x080fe40000000f00 */
[----:B------:R-:W-:-:S07]  /*36a0*/  MOV R7, R2 ;  /* 0x0000000200077202 */ /* 0x000fce0000000f00 */
.L_x_59:
[----:B-1----:R1:W4:Y:S02]  /*36b0*/  SYNCS.PHASECHK.TRANS64.TRYWAIT P0, [R0+URZ+0x68], R7 ;  /* 0x00006807000075a7 */ /* 0x00232400080011ff */
[----:B----4-:R-:W-:Y:S05]  /*36c0*/  @!P0 NANOSLEEP.SYNCS 0x989680 ;  /* 0x009896800000895d */ /* 0x010fea0003900000 */
[----:B------:R-:W4:Y:S02]  /*36d0*/  @!P0 SYNCS.PHASECHK.TRANS64 P0, [R0+URZ+0x68], R7 ;  /* 0x00006807000085a7 */ /* 0x000f2400080010ff */
[----:B----4-:R-:W-:Y:S05]  /*36e0*/  @!P0 BRA `(.L_x_59) ;  /* 0xfffffffc00f08947 */ /* 0x010fea000383ffff */
[----:B------:R-:W-:Y:S05]  /*36f0*/  BRA `(.L_x_25) ;  /* 0xffffffe000687947 */ /* 0x000fea000383ffff */
.L_x_29:
[----:B------:R-:W-:Y:S02]  /*3700*/  MOV R6, UR24 ;  /* 0x0000001800067c02 */ /* 0x000fe40008000f00 */
[----:B------:R-:W-:Y:S02]  /*3710*/  MOV R7, UR24 ;  /* 0x0000001800077c02 */ /* 0x000fe40008000f00 */
[----:B------:R-:W-:Y:S07]  /*3720*/  MOV R0, UR16 ;  /* 0x0000001000007c02 */ /* 0x000fee0008000f00 */
.L_x_60:
[----:B-1----:R1:W4:Y:S02]  /*3730*/  SYNCS.PHASECHK.TRANS64.TRYWAIT P0, [R0+URZ], R7 ;  /* 0x00000007000075a7 */ /* 0x00232400080011ff */
[----:B----4-:R-:W-:Y:S05]  /*3740*/  @!P0 NANOSLEEP.SYNCS 0x989680 ;  /* 0x009896800000895d */ /* 0x010fea0003900000 */
[----:B------:R-:W4:Y:S02]  /*3750*/  @!P0 SYNCS.PHASECHK.TRANS64 P0, [R0+URZ], R7 ;  /* 0x00000007000085a7 */ /* 0x000f2400080010ff */
[----:B----4-:R-:W-:Y:S05]  /*3760*/  @!P0 BRA `(.L_x_60) ;  /* 0xfffffffc00f08947 */ /* 0x010fea000383ffff */
[----:B------:R-:W-:Y:S05]  /*3770*/  BRA `(.L_x_28) ;  /* 0xffffffe000dc7947 */ /* 0x000fea000383ffff */
.L_x_33:
[----:B------:R-:W-:-:S07]  /*3780*/  MOV R3, R2 ;  /* 0x0000000200037202 */ /* 0x000fce0000000f00 */
.L_x_61:
[----:B-----5:R5:W4:Y:S02]  /*3790*/  SYNCS.PHASECHK.TRANS64.TRYWAIT P0, [R7+URZ+0x68], R3 ;  /* 0x00006803070075a7 */ /* 0x020b2400080011ff */
[----:B----4-:R-:W-:Y:S05]  /*37a0*/  @!P0 NANOSLEEP.SYNCS 0x989680 ;  /* 0x009896800000895d */ /* 0x010fea0003900000 */
[----:B------:R-:W4:Y:S02]  /*37b0*/  @!P0 SYNCS.PHASECHK.TRANS64 P0, [R7+URZ+0x68], R3 ;  /* 0x00006803070085a7 */ /* 0x000f2400080010ff */
[----:B----4-:R-:W-:Y:S05]  /*37c0*/  @!P0 BRA `(.L_x_61) ;  /* 0xfffffffc00f08947 */ /* 0x010fea000383ffff */
[----:B------:R-:W-:Y:S05]  /*37d0*/  BRA `(.L_x_23) ;  /* 0xffffffe400847947 */ /* 0x000fea000383ffff */
.L_x_41:
[----:B------:R-:W-:-:S07]  /*37e0*/  MOV R15, R14 ;  /* 0x0000000e000f7202 */ /* 0x000fce0000000f00 */
.L_x_62:
[----:B-1----:R1:W2:Y:S02]  /*37f0*/  SYNCS.PHASECHK.TRANS64.TRYWAIT P0, [R0+URZ], R15 ;  /* 0x0000000f000075a7 */ /* 0x0022a400080011ff */
[----:B--2---:R-:W-:Y:S05]  /*3800*/  @!P0 NANOSLEEP.SYNCS 0x989680 ;  /* 0x009896800000895d */ /* 0x004fea0003900000 */
[----:B------:R-:W2:Y:S02]  /*3810*/  @!P0 SYNCS.PHASECHK.TRANS64 P0, [R0+URZ], R15 ;  /* 0x0000000f000085a7 */ /* 0x000ea400080010ff */
[----:B--2---:R-:W-:Y:S05]  /*3820*/  @!P0 BRA `(.L_x_62) ;  /* 0xfffffffc00f08947 */ /* 0x004fea000383ffff */
[----:B------:R-:W-:Y:S05]  /*3830*/  BRA `(.L_x_40) ;  /* 0xffffffe800307947 */ /* 0x000fea000383ffff */
.L_x_44:
[----:B------:R-:W-:-:S07]  /*3840*/  MOV R11, R10 ;  /* 0x0000000a000b7202 */ /* 0x000fce0000000f00 */
.L_x_63:
[----:B-1----:R1:W2:Y:S02]  /*3850*/  SYNCS.PHASECHK.TRANS64.TRYWAIT P0, [R8+URZ], R11 ;  /* 0x0000000b080075a7 */ /* 0x0022a400080011ff */
[----:B--2---:R-:W-:Y:S05]  /*3860*/  @!P0 NANOSLEEP.SYNCS 0x989680 ;  /* 0x009896800000895d */ /* 0x004fea0003900000 */
[----:B------:R-:W2:Y:S02]  /*3870*/  @!P0 SYNCS.PHASECHK.TRANS64 P0, [R8+URZ], R11 ;  /* 0x0000000b080085a7 */ /* 0x000ea400080010ff */
[----:B--2---:R-:W-:Y:S05]  /*3880*/  @!P0 BRA `(.L_x_63) ;  /* 0xfffffffc00f08947 */ /* 0x004fea000383ffff */
[----:B------:R-:W-:Y:S05]  /*3890*/  BRA `(.L_x_43) ;  /* 0xffffffe800987947 */ /* 0x000fea000383ffff */
.L_x_46:
[-C--:B------:R-:W-:Y:S02]  /*38a0*/  MOV R6, R5.reuse ;  /* 0x0000000500067202 */ /* 0x080fe40000000f00 */
[----:B------:R-:W-:-:S07]  /*38b0*/  MOV R7, R5 ;  /* 0x0000000500077202 */ /* 0x000fce0000000f00 */
.L_x_64:
[----:B-1----:R1:W2:Y:S02]  /*38c0*/  SYNCS.PHASECHK.TRANS64.TRYWAIT P0, [R4+URZ+0x60], R7 ;  /* 0x00006007040075a7 */ /* 0x0022a400080011ff */
[----:B--2---:R-:W-:Y:S05]  /*38d0*/  @!P0 NANOSLEEP.SYNCS 0x989680 ;  /* 0x009896800000895d */ /* 0x004fea0003900000 */
[----:B------:R-:W2:Y:S02]  /*38e0*/  @!P0 SYNCS.PHASECHK.TRANS64 P0, [R4+URZ+0x60], R7 ;  /* 0x00006007040085a7 */ /* 0x000ea400080010ff */
[----:B--2---:R-:W-:Y:S05]  /*38f0*/  @!P0 BRA `(.L_x_64) ;  /* 0xfffffffc00f08947 */ /* 0x004fea000383ffff */
[----:B------:R-:W-:Y:S05]  /*3900*/  BRA `(.L_x_65) ;  /* 0xfffffff0004c7947 */ /* 0x000fea000383ffff */
.L_x_52:
[----:B--2---:R2:W4:Y:S02]  /*3910*/  SYNCS.PHASECHK.TRANS64.TRYWAIT P0, [R2+URZ+0x70], RZ ;  /* 0x000070ff020075a7 */ /* 0x00452400080011ff */
[----:B----4-:R-:W-:Y:S05]  /*3920*/  @!P0 NANOSLEEP.SYNCS 0x989680 ;  /* 0x009896800000895d */ /* 0x010fea0003900000 */
[----:B------:R-:W4:Y:S02]  /*3930*/  @!P0 SYNCS.PHASECHK.TRANS64 P0, [R2+URZ+0x70], RZ ;  /* 0x000070ff020085a7 */ /* 0x000f2400080010ff */
[----:B----4-:R-:W-:Y:S05]  /*3940*/  @!P0 BRA `(.L_x_52) ;  /* 0xfffffffc00f08947 */ /* 0x010fea000383ffff */
[----:B------:R-:W-:Y:S05]  /*3950*/  BRA `(.L_x_66) ;  /* 0xfffffff800647947 */ /* 0x000fea000383ffff */
        .weak           $__internal_0_$__cuda_sm10x_tcgen05_guardrail_trap_col_being_dealloced_not_returned_by_alloc
        .type           $__internal_0_$__cuda_sm10x_tcgen05_guardrail_trap_col_being_dealloced_not_returned_by_alloc,@function
        .size           $__internal_0_$__cuda_sm10x_tcgen05_guardrail_trap_col_being_dealloced_not_returned_by_alloc,($__internal_1_$__cuda_sm10x_tcgen05_guardrail_trap_phase_invalid_during_alloc - $__internal_0_$__cuda_sm10x_tcgen05_guardrail_trap_col_being_dealloced_not_returned_by_alloc)
$__internal_0_$__cuda_sm10x_tcgen05_guardrail_trap_col_being_dealloced_not_returned_by_alloc:
[----:B------:R-:W-:Y:S05]  /*3960*/  BPT.TRAP 0x1 ;  /* 0x000000040000795c */ /* 0x000fea0000300000 */
[----:B------:R-:W-:-:S04]  /*3970*/  HFMA2 R3, -RZ, RZ, 0, 0 ;  /* 0x00000000ff037431 */ /* 0x000fc800000001ff */
[----:B------:R-:W-:Y:S05]  /*3980*/  RET.REL.NODEC R2 `(kernel_cutlass_kernel_cudnngemm_amaxdense_blockscaled_gemm_persistent_amaxSm100BlockScaledPersistentDenseGemmKernel_object_at__TiledMMA_ThrLayoutVMNK21111000_PermutationMNK____MMAAtom_Thr_0) ;  /* 0xffffffc4029c7950 */ /* 0x000fea0003c3ffff */
        .weak           $__internal_1_$__cuda_sm10x_tcgen05_guardrail_trap_phase_invalid_during_alloc
        .type           $__internal_1_$__cuda_sm10x_tcgen05_guardrail_trap_phase_invalid_during_alloc,@function
        .size           $__internal_1_$__cuda_sm10x_tcgen05_guardrail_trap_phase_invalid_during_alloc,($__internal_2_$__cuda_sm10x_tcgen05_guardrail_trap_unallocated_columns_being_dealloced - $__internal_1_$__cuda_sm10x_tcgen05_guardrail_trap_phase_invalid_during_alloc)
$__internal_1_$__cuda_sm10x_tcgen05_guardrail_trap_phase_invalid_during_alloc:
[----:B------:R-:W-:Y:S05]  /*3990*/  BPT.TRAP 0x1 ;  /* 0x000000040000795c */ /* 0x000fea0000300000 */
[----:B------:R-:W-:-:S04]  /*39a0*/  MOV R3, 0x0 ;  /* 0x0000000000037802 */ /* 0x000fc80000000f00 */
[----:B------:R-:W-:Y:S05]  /*39b0*/  RET.REL.NODEC R2 `(kernel_cutlass_kernel_cudnngemm_amaxdense_blockscaled_gemm_persistent_amaxSm100BlockScaledPersistentDenseGemmKernel_object_at__TiledMMA_ThrLayoutVMNK21111000_PermutationMNK____MMAAtom_Thr_0) ;  /* 0xffffffc402907950 */ /* 0x000fea0003c3ffff */
        .weak           $__internal_2_$__cuda_sm10x_tcgen05_guardrail_trap_unallocated_columns_being_dealloced
        .type           $__internal_2_$__cuda_sm10x_tcgen05_guardrail_trap_unallocated_columns_being_dealloced,@function
        .size           $__internal_2_$__cuda_sm10x_tcgen05_guardrail_trap_unallocated_columns_being_dealloced,(.L_x_70 - $__internal_2_$__cuda_sm10x_tcgen05_guardrail_trap_unallocated_columns_being_dealloced)
$__internal_2_$__cuda_sm10x_tcgen05_guardrail_trap_unallocated_columns_being_dealloced:
[----:B------:R-:W-:Y:S05]  /*39c0*/  BPT.TRAP 0x1 ;  /* 0x000000040000795c */ /* 0x000fea0000300000 */
[----:B------:R-:W-:-:S04]  /*39d0*/  HFMA2 R3, -RZ, RZ, 0, 0 ;  /* 0x00000000ff037431 */ /* 0x000fc800000001ff */
[----:B------:R-:W-:Y:S05]  /*39e0*/  RET.REL.NODEC R2 `(kernel_cutlass_kernel_cudnngemm_amaxdense_blockscaled_gemm_persistent_amaxSm100BlockScaledPersistentDenseGemmKernel_object_at__TiledMMA_ThrLayoutVMNK21111000_PermutationMNK____MMAAtom_Thr_0) ;  /* 0xffffffc402847950 */ /* 0x000fea0003c3ffff */
.L_x_67:
[----:B------:R-:W-:-:S00]  /*39f0*/  BRA `(.L_x_67) ;  /* 0xfffffffc00fc7947 */ /* 0x000fc0000383ffff */
[----:B------:R-:W-:-:S00]  /*3a00*/  NOP ;  /* 0x0000000000007918 */ /* 0x000fc00000000000 */
[----:B------:R-:W-:-:S00]  /*3a10*/  NOP ;  /* 0x0000000000007918 */ /* 0x000fc00000000000 */
[----:B------:R-:W-:-:S00]  /*3a20*/  NOP ;  /* 0x0000000000007918 */ /* 0x000fc00000000000 */
[----:B------:R-:W-:-:S00]  /*3a30*/  NOP ;  /* 0x0000000000007918 */ /* 0x000fc00000000000 */
[----:B------:R-:W-:-:S00]  /*3a40*/  NOP ;  /* 0x0000000000007918 */ /* 0x000fc00000000000 */
[----:B------:R-:W-:-:S00]  /*3a50*/  NOP ;  /* 0x0000000000007918 */ /* 0x000fc00000000000 */
[----:B------:R-:W-:-:S00]  /*3a60*/  NOP ;  /* 0x0000000000007918 */ /* 0x000fc00000000000 */
[----:B------:R-:W-:-:S00]  /*3a70*/  NOP ;  /* 0x0000000000007918 */ /* 0x000fc00000000000 */
.L_x_70:


//--------------------- .nv.shared.kernel_cutlass_kernel_cudnngemm_amaxdense_blockscaled_gemm_persistent_amaxSm100BlockScaledPersistentDenseGemmKernel_object_at__TiledMMA_ThrLayoutVMNK21111000_PermutationMNK____MMAAtom_Thr_0 --------------------------
	.section	.nv.shared.kernel_cutlass_kernel_cudnngemm_amaxdense_blockscaled_gemm_persistent_amaxSm100BlockScaledPersistentDenseGemmKernel_object_at__TiledMMA_ThrLayoutVMNK21111000_PermutationMNK____MMAAtom_Thr_0,"aw",@nobits
	.sectionflags	@""
	.align	1024
	.zero		1024


//--------------------- .nv.shared.reserved.0     --------------------------
	.section	.nv.shared.reserved.0,"aw",@nobits
	.align	8
	.weak		__nv_reservedSMEM_offset_0_alias
	.size		__nv_reservedSMEM_offset_0_alias, 0, 64
	.other		__nv_reservedSMEM_offset_0_alias,@"STO_CUDA_RESERVED_SHARED STV_DEFAULT"
__nv_reservedSMEM_offset_0_alias:
	.zero		0
.nv.shared.reserved.0:
	.zero		64
	.weak		__nv_reservedSMEM_allocation_phase
	.type		__nv_reservedSMEM_allocation_phase,@object
	.size		__nv_reservedSMEM_allocation_phase,(.L_0 - __nv_reservedSMEM_allocation_phase)
__nv_reservedSMEM_allocation_phase:
	.zero		1
.L_0:
	.zero		7
	.weak		__nv_reservedSMEM_devtool_atexit_pc
	.type		__nv_reservedSMEM_devtool_atexit_pc,@object
	.size		__nv_reservedSMEM_devtool_atexit_pc,(__nv_reservedSMEM_allocation_mask - __nv_reservedSMEM_devtool_atexit_pc)
__nv_reservedSMEM_devtool_atexit_pc:
	.zero		8
	.weak		__nv_reservedSMEM_allocation_mask
	.type		__nv_reservedSMEM_allocation_mask,@object
	.size		__nv_reservedSMEM_allocation_mask,(.L_2 - __nv_reservedSMEM_allocation_mask)
__nv_reservedSMEM_allocation_mask:
	.zero		4
.L_2:
	.zero		4
	.weak		__nv_reservedSMEM_tmem_allocation_pipeline_mbarrier
	.type		__nv_reservedSMEM_tmem_allocation_pipeline_mbarrier,@object
	.size		__nv_reservedSMEM_tmem_allocation_pipeline_mbarrier,(__nv_reservedSMEM_tmem_allocation_pipeline_mbarrier_parity - __nv_reservedSMEM_tmem_allocation_pipeline_mbarrier)
__nv_reservedSMEM_tmem_allocation_pipeline_mbarrier:
	.zero		8
	.weak		__nv_reservedSMEM_tmem_allocation_pipeline_mbarrier_parity
	.type		__nv_reservedSMEM_tmem_allocation_pipeline_mbarrier_parity,@object
	.size		__nv_reservedSMEM_tmem_allocation_pipeline_mbarrier_parity,(.L_4 - __nv_reservedSMEM_tmem_allocation_pipeline_mbarrier_parity)
__nv_reservedSMEM_tmem_allocation_pipeline_mbarrier_parity:
	.zero		4
.L_4:


//--------------------- .nv.constant0.kernel_cutlass_kernel_cudnngemm_amaxdense_blockscaled_gemm_persistent_amaxSm100BlockScaledPersistentDenseGemmKernel_object_at__TiledMMA_ThrLayoutVMNK21111000_PermutationMNK____MMAAtom_Thr_0 --------------------------
	.section	.nv.constant0.kernel_cutlass_kernel_cudnngemm_amaxdense_blockscaled_gemm_persistent_amaxSm100BlockScaledPersistentDenseGemmKernel_object_at__TiledMMA_ThrLayoutVMNK21111000_PermutationMNK____MMAAtom_Thr_0,"a",@progbits
	.sectionflags	@""
	.align	4
.nv.constant0.kernel_cutlass_kernel_cudnngemm_amaxdense_blockscaled_gemm_persistent_amaxSm100BlockScaledPersistentDenseGemmKernel_object_at__TiledMMA_ThrLayoutVMNK21111000_PermutationMNK____MMAAtom_Thr_0:
	.zero		1644


//--------------------- SYMBOLS --------------------------

	.type		.nv.reservedSmem.offset0,@object
	.size		.nv.reservedSmem.offset0,0x4
	.type		.nv.reservedSmem.cap,@object
	.size		.nv.reservedSmem.cap,0x4
